def matmul_kernel(
    a_ptr,
    b_ptr,
    c_ptr,
    M,
    N,
    K,
    stride_am,
    stride_ak,
    stride_bk,
    stride_bn,
    stride_cm,
    stride_cn,
    BLOCK_M: tl.constexpr,
    BLOCK_N: tl.constexpr,
    BLOCK_K: tl.constexpr,
    GROUP_M: tl.constexpr,
):
    pid = tl.program_id(axis=0)
    num_pid_m = tl.cdiv(M, BLOCK_M)
    num_pid_n = tl.cdiv(N, BLOCK_N)
    num_pid_in_group = GROUP_M * num_pid_n
    group_id = pid // num_pid_in_group
    first_pid_m = group_id * GROUP_M
    group_size_m = min(num_pid_m - first_pid_m, GROUP_M)
    pid_m = first_pid_m + ((pid % num_pid_in_group) % group_size_m)
    pid_n = (pid % num_pid_in_group) // group_size_m

    offs_am = (pid_m * BLOCK_M + tl.arange(0, BLOCK_M)) % M
    offs_bn = (pid_n * BLOCK_N + tl.arange(0, BLOCK_N)) % N
    offs_k = tl.arange(0, BLOCK_K)
    a_ptrs = a_ptr + offs_am[:, None] * stride_am + offs_k[None, :] * stride_ak
    b_ptrs = b_ptr + offs_k[:, None] * stride_bk + offs_bn[None, :] * stride_bn

    acc = tl.zeros((BLOCK_M, BLOCK_N), dtype=tl.float32)
    for kk in range(0, tl.cdiv(K, BLOCK_K)):
        a = tl.load(a_ptrs, mask=offs_k[None, :] < K - kk * BLOCK_K, other=0.0)
        b = tl.load(b_ptrs, mask=offs_k[:, None] < K - kk * BLOCK_K, other=0.0)
        acc = tl.dot(a, b, acc)
        a_ptrs += BLOCK_K * stride_ak
        b_ptrs += BLOCK_K * stride_bk

    c = acc.to(c_ptr.dtype.element_ty)
    offs_cm = pid_m * BLOCK_M + tl.arange(0, BLOCK_M)
    offs_cn = pid_n * BLOCK_N + tl.arange(0, BLOCK_N)
    c_ptrs = c_ptr + offs_cm[:, None] * stride_cm + offs_cn[None, :] * stride_cn
    mask = (offs_cm[:, None] < M) & (offs_cn[None, :] < N)
    tl.store(c_ptrs, c, mask=mask)

# config = {"BLOCK_K": 32, "BLOCK_M": 32, "BLOCK_N": 256, "GROUP_M": 8, "arch": "sm_100", "dtype": "bf16", "num_ctas": 1, "num_stages": 2, "num_warps": 8}
# arch = sm_100


// ===== COMPILED SASS (sm_100a) =====

	.target	sm_100a

	.elftype	@"ET_EXEC"


//--------------------- .note.nv.tkinfo           --------------------------
	.section	.note.nv.tkinfo,"",@"SHT_NOTE"
	.sectionflags	@"SHF_NOTE_NV_TKINFO"
	.tkinfo
        /*0018*/ 	.word	0x00000081
        /*0030*/ 	.string	""
        /*0030*/ 	.string	"ptxas-blackwell"
        /*0030*/ 	.string	"Cuda compilation tools, release 12.9, V12.9.86"
        /*0030*/ 	.string	"Build cuda_12.9.r12.9/compiler.36037853_0"
        /*0030*/ 	.string	"-v  -suppress-debug-info  -lineinfo  -arch sm_100a "



//--------------------- .note.nv.cuver            --------------------------
	.section	.note.nv.cuver,"",@"SHT_NOTE"
	.sectionflags	@"SHF_NOTE_NV_CUVER"
        /*0018*/ 	.short	0x0001
        /*001a*/ 	.short	0x0064
        /*001c*/ 	.short	0x0001
        /*001e*/ 	.short	0x0000
        /*0020*/ 	.short	0x0001
        /*0022*/ 	.short	0x0000


//--------------------- .nv.info                  --------------------------
	.section	.nv.info,"",@"SHT_CUDA_INFO"
	.align	4


	//----- nvinfo : EIATTR_REGCOUNT
	.align		4
        /*0000*/ 	.byte	0x04, 0x2f
        /*0002*/ 	.short	(.L_1 - .L_0)
	.align		4
.L_0:
        /*0004*/ 	.word	index@(matmul_kernel)
        /*0008*/ 	.word	0x000000ee


	//----- nvinfo : EIATTR_FRAME_SIZE
	.align		4
.L_1:
        /*000c*/ 	.byte	0x04, 0x11
        /*000e*/ 	.short	(.L_3 - .L_2)
	.align		4
.L_2:
        /*0010*/ 	.word	index@(matmul_kernel)
        /*0014*/ 	.word	0x00000000


	//----- nvinfo : EIATTR_MIN_STACK_SIZE
	.align		4
.L_3:
        /*0018*/ 	.byte	0x04, 0x12
        /*001a*/ 	.short	(.L_5 - .L_4)
	.align		4
.L_4:
        /*001c*/ 	.word	index@(matmul_kernel)
        /*0020*/ 	.word	0x00000000
.L_5:


//--------------------- .nv.info.matmul_kernel    --------------------------
	.section	.nv.info.matmul_kernel,"",@"SHT_CUDA_INFO"
	.sectionflags	@""
	.align	4


	//----- nvinfo : EIATTR_CUDA_API_VERSION
	.align		4
        /*0000*/ 	.byte	0x04, 0x37
        /*0002*/ 	.short	(.L_7 - .L_6)
.L_6:
        /*0004*/ 	.word	0x00000081


	//----- nvinfo : EIATTR_KPARAM_INFO
	.align		4
.L_7:
        /*0008*/ 	.byte	0x04, 0x17
        /*000a*/ 	.short	(.L_9 - .L_8)
.L_8:
        /*000c*/ 	.word	0x00000000
        /*0010*/ 	.short	0x000d
        /*0012*/ 	.short	0x0048
        /*0014*/ 	.byte	0x00, 0xf4, 0x21, 0x00


	//----- nvinfo : EIATTR_KPARAM_INFO
	.align		4
.L_9:
        /*0018*/ 	.byte	0x04, 0x17
        /*001a*/ 	.short	(.L_11 - .L_10)
.L_10:
        /*001c*/ 	.word	0x00000000
        /*0020*/ 	.short	0x000c
        /*0022*/ 	.short	0x0040
        /*0024*/ 	.byte	0x00, 0xf4, 0x21, 0x00


	//----- nvinfo : EIATTR_KPARAM_INFO
	.align		4
.L_11:
        /*0028*/ 	.byte	0x04, 0x17
        /*002a*/ 	.short	(.L_13 - .L_12)
.L_12:
        /*002c*/ 	.word	0x00000000
        /*0030*/ 	.short	0x000b
        /*0032*/ 	.short	0x0038
        /*0034*/ 	.byte	0x00, 0xf0, 0x11, 0x00


	//----- nvinfo : EIATTR_KPARAM_INFO
	.align		4
.L_13:
        /*0038*/ 	.byte	0x04, 0x17
        /*003a*/ 	.short	(.L_15 - .L_14)
.L_14:
        /*003c*/ 	.word	0x00000000
        /*0040*/ 	.short	0x000a
        /*0042*/ 	.short	0x0034
        /*0044*/ 	.byte	0x00, 0xf0, 0x11, 0x00


	//----- nvinfo : EIATTR_KPARAM_INFO
	.align		4
.L_15:
        /*0048*/ 	.byte	0x04, 0x17
        /*004a*/ 	.short	(.L_17 - .L_16)
.L_16:
        /*004c*/ 	.word	0x00000000
        /*0050*/ 	.short	0x0009
        /*0052*/ 	.short	0x0030
        /*0054*/ 	.byte	0x00, 0xf0, 0x11, 0x00


	//----- nvinfo : EIATTR_KPARAM_INFO
	.align		4
.L_17:
        /*0058*/ 	.byte	0x04, 0x17
        /*005a*/ 	.short	(.L_19 - .L_18)
.L_18:
        /*005c*/ 	.word	0x00000000
        /*0060*/ 	.short	0x0008
        /*0062*/ 	.short	0x002c
        /*0064*/ 	.byte	0x00, 0xf0, 0x11, 0x00


	//----- nvinfo : EIATTR_KPARAM_INFO
	.align		4
.L_19:
        /*0068*/ 	.byte	0x04, 0x17
        /*006a*/ 	.short	(.L_21 - .L_20)
.L_20:
        /*006c*/ 	.word	0x00000000
        /*0070*/ 	.short	0x0007
        /*0072*/ 	.short	0x0028
        /*0074*/ 	.byte	0x00, 0xf0, 0x11, 0x00


	//----- nvinfo : EIATTR_KPARAM_INFO
	.align		4
.L_21:
        /*0078*/ 	.byte	0x04, 0x17
        /*007a*/ 	.short	(.L_23 - .L_22)
.L_22:
        /*007c*/ 	.word	0x00000000
        /*0080*/ 	.short	0x0006
        /*0082*/ 	.short	0x0024
        /*0084*/ 	.byte	0x00, 0xf0, 0x11, 0x00


	//----- nvinfo : EIATTR_KPARAM_INFO
	.align		4
.L_23:
        /*0088*/ 	.byte	0x04, 0x17
        /*008a*/ 	.short	(.L_25 - .L_24)
.L_24:
        /*008c*/ 	.word	0x00000000
        /*0090*/ 	.short	0x0005
        /*0092*/ 	.short	0x0020
        /*0094*/ 	.byte	0x00, 0xf0, 0x11, 0x00


	//----- nvinfo : EIATTR_KPARAM_INFO
	.align		4
.L_25:
        /*0098*/ 	.byte	0x04, 0x17
        /*009a*/ 	.short	(.L_27 - .L_26)
.L_26:
        /*009c*/ 	.word	0x00000000
        /*00a0*/ 	.short	0x0004
        /*00a2*/ 	.short	0x001c
        /*00a4*/ 	.byte	0x00, 0xf0, 0x11, 0x00


	//----- nvinfo : EIATTR_KPARAM_INFO
	.align		4
.L_27:
        /*00a8*/ 	.byte	0x04, 0x17
        /*00aa*/ 	.short	(.L_29 - .L_28)
.L_28:
        /*00ac*/ 	.word	0x00000000
        /*00b0*/ 	.short	0x0003
        /*00b2*/ 	.short	0x0018
        /*00b4*/ 	.byte	0x00, 0xf0, 0x11, 0x00


	//----- nvinfo : EIATTR_KPARAM_INFO
	.align		4
.L_29:
        /*00b8*/ 	.byte	0x04, 0x17
        /*00ba*/ 	.short	(.L_31 - .L_30)
.L_30:
        /*00bc*/ 	.word	0x00000000
        /*00c0*/ 	.short	0x0002
        /*00c2*/ 	.short	0x0010
        /*00c4*/ 	.byte	0x00, 0xf4, 0x21, 0x00


	//----- nvinfo : EIATTR_KPARAM_INFO
	.align		4
.L_31:
        /*00c8*/ 	.byte	0x04, 0x17
        /*00ca*/ 	.short	(.L_33 - .L_32)
.L_32:
        /*00cc*/ 	.word	0x00000000
        /*00d0*/ 	.short	0x0001
        /*00d2*/ 	.short	0x0008
        /*00d4*/ 	.byte	0x00, 0xf4, 0x21, 0x00


	//----- nvinfo : EIATTR_KPARAM_INFO
	.align		4
.L_33:
        /*00d8*/ 	.byte	0x04, 0x17
        /*00da*/ 	.short	(.L_35 - .L_34)
.L_34:
        /*00dc*/ 	.word	0x00000000
        /*00e0*/ 	.short	0x0000
        /*00e2*/ 	.short	0x0000
        /*00e4*/ 	.byte	0x00, 0xf4, 0x21, 0x00


	//----- nvinfo : EIATTR_SPARSE_MMA_MASK
	.align		4
.L_35:
        /*00e8*/ 	.byte	0x03, 0x50
        /*00ea*/ 	.short	0x0000


	//----- nvinfo : EIATTR_MAXREG_COUNT
	.align		4
        /*00ec*/ 	.byte	0x03, 0x1b
        /*00ee*/ 	.short	0x00ff


	//----- nvinfo : EIATTR_NUM_BARRIERS
	.align		4
        /*00f0*/ 	.byte	0x02, 0x4c
        /*00f2*/ 	.byte	0x01
	.zero		1


	//----- nvinfo : EIATTR_VRC_CTA_INIT_COUNT
	.align		4
        /*00f4*/ 	.byte	0x02, 0x4a
	.zero		1
	.zero		1


	//----- nvinfo : EIATTR_EXIT_INSTR_OFFSETS
	.align		4
        /*00f8*/ 	.byte	0x04, 0x1c
        /*00fa*/ 	.short	(.L_37 - .L_36)


	//   ....[0]....
.L_36:
        /*00fc*/ 	.word	0x000045f0


	//   ....[1]....
        /*0100*/ 	.word	0x00004620


	//----- nvinfo : EIATTR_REQNTID
	.align		4
.L_37:
        /*0104*/ 	.byte	0x04, 0x10
        /*0106*/ 	.short	(.L_39 - .L_38)
.L_38:
        /*0108*/ 	.word	0x00000100
        /*010c*/ 	.word	0x00000001
        /*0110*/ 	.word	0x00000001


	//----- nvinfo : EIATTR_CBANK_PARAM_SIZE
	.align		4
.L_39:
        /*0114*/ 	.byte	0x03, 0x19
        /*0116*/ 	.short	0x0050


	//----- nvinfo : EIATTR_PARAM_CBANK
	.align		4
        /*0118*/ 	.byte	0x04, 0x0a
        /*011a*/ 	.short	(.L_41 - .L_40)
	.align		4
.L_40:
        /*011c*/ 	.word	index@(.nv.constant0.matmul_kernel)
        /*0120*/ 	.short	0x0380
        /*0122*/ 	.short	0x0050


	//----- nvinfo : EIATTR_SW_WAR
	.align		4
.L_41:
        /*0124*/ 	.byte	0x04, 0x36
        /*0126*/ 	.short	(.L_43 - .L_42)
.L_42:
        /*0128*/ 	.word	0x00000008
.L_43:


//--------------------- .nv.compat                --------------------------
	.section	.nv.compat,"",@"SHT_CUDA_COMPAT_INFO"
	.align	4
        /*0000*/ 	.byte	0x02, 0x02, 0x01, 0x00, 0x02, 0x05, 0x05, 0x00, 0x02, 0x03, 0x00, 0x00, 0x02, 0x06, 0x01, 0x00


//--------------------- .nv.callgraph             --------------------------
	.section	.nv.callgraph,"",@"SHT_CUDA_CALLGRAPH"
	.align	4
	.sectionentsize	8
	.align		4
        /*0000*/ 	.word	0x00000000
	.align		4
        /*0004*/ 	.word	0xffffffff
	.align		4
        /*0008*/ 	.word	0x00000000
	.align		4
        /*000c*/ 	.word	0xfffffffe
	.align		4
        /*0010*/ 	.word	0x00000000
	.align		4
        /*0014*/ 	.word	0xfffffffd
	.align		4
        /*0018*/ 	.word	0x00000000
	.align		4
        /*001c*/ 	.word	0xfffffffc


//--------------------- .text.matmul_kernel       --------------------------
	.section	.text.matmul_kernel,"ax",@progbits
	.align	128
        .global         matmul_kernel
        .type           matmul_kernel,@function
        .size           matmul_kernel,(.L_x_4 - matmul_kernel)
        .other          matmul_kernel,@"STO_CUDA_ENTRY STV_DEFAULT"
matmul_kernel:
.text.matmul_kernel:
[----:B------:R-:W0:Y:S08]  /*0000*/  LDC R1, c[0x0][0x37c] ;  /* 0x0000df00ff017b82 */ /* 0x000e300000000800 */
[----:B------:R-:W1:Y:S01]  /*0010*/  LDC.64 R16, c[0x0][0x398] ;  /* 0x0000e600ff107b82 */ /* 0x000e620000000a00 */
[----:B------:R-:W2:Y:S01]  /*0020*/  S2R R5, SR_CTAID.X ;  /* 0x0000000000057919 */ /* 0x000ea20000002500 */
[----:B------:R-:W3:Y:S01]  /*0030*/  LDCU UR4, c[0x0][0x3a0] ;  /* 0x00007400ff0477ac */ /* 0x000ee20008000800 */
[----:B------:R-:W-:Y:S01]  /*0040*/  UMOV UR5, 0x400 ;  /* 0x0000040000057882 */ /* 0x000fe20000000000 */
[----:B------:R-:W4:Y:S04]  /*0050*/  LDCU.64 UR8, c[0x0][0x358] ;  /* 0x00006b00ff0877ac */ /* 0x000f280008000a00 */
[----:B------:R-:W5:Y:S01]  /*0060*/  S2UR UR6, SR_CgaCtaId ;  /* 0x00000000000679c3 */ /* 0x000f620000008800 */
[----:B------:R-:W0:Y:S01]  /*0070*/  LDCU UR7, c[0x0][0x3a0] ;  /* 0x00007400ff0777ac */ /* 0x000e220008000800 */
[----:B---3--:R-:W-:Y:S01]  /*0080*/  UIADD3 UR4, UPT, UPT, UR4, 0x1f, URZ ;  /* 0x0000001f04047890 */ /* 0x008fe2000fffe0ff */
[----:B-1----:R-:W-:-:S03]  /*0090*/  VIADD R0, R17, 0xff ;  /* 0x000000ff11007836 */ /* 0x002fc60000000000 */
[----:B------:R-:W-:Y:S02]  /*00a0*/  UISETP.GT.AND UP0, UPT, UR4, 0x1f, UPT ;  /* 0x0000001f0400788c */ /* 0x000fe4000bf04270 */
[----:B------:R-:W-:Y:S01]  /*00b0*/  SHF.R.S32.HI R3, RZ, 0x1f, R0 ;  /* 0x0000001fff037819 */ /* 0x000fe20000011400 */
[----:B-----5:R-:W-:-:S03]  /*00c0*/  ULEA UR5, UR6, UR5, 0x18 ;  /* 0x0000000506057291 */ /* 0x020fc6000f8ec0ff */
[----:B------:R-:W-:Y:S02]  /*00d0*/  LEA.HI R3, R3, R0, RZ, 0x8 ;  /* 0x0000000003037211 */ /* 0x000fe400078f40ff */
[----:B--2---:R-:W-:Y:S02]  /*00e0*/  IABS R8, R5 ;  /* 0x0000000500087213 */ /* 0x004fe40000000000 */
[----:B------:R-:W-:-:S05]  /*00f0*/  SHF.R.S32.HI R3, RZ, 0x8, R3 ;  /* 0x00000008ff037819 */ /* 0x000fca0000011403 */
[----:B------:R-:W-:-:S05]  /*0100*/  IMAD.SHL.U32 R4, R3, 0x8, RZ ;  /* 0x0000000803047824 */ /* 0x000fca00078e00ff */
[-C--:B------:R-:W-:Y:S02]  /*0110*/  IABS R7, R4.reuse ;  /* 0x0000000400077213 */ /* 0x080fe40000000000 */
[----:B------:R-:W-:Y:S02]  /*0120*/  IABS R10, R4 ;  /* 0x00000004000a7213 */ /* 0x000fe40000000000 */
[----:B------:R-:W1:Y:S08]  /*0130*/  I2F.RP R0, R7 ;  /* 0x0000000700007306 */ /* 0x000e700000209400 */
[----:B-1----:R-:W1:Y:S02]  /*0140*/  MUFU.RCP R0, R0 ;  /* 0x0000000000007308 */ /* 0x002e640000001000 */
[----:B-1----:R-:W-:-:S02]  /*0150*/  VIADD R2, R0, 0xffffffe ;  /* 0x0ffffffe00027836 */ /* 0x002fc40000000000 */
[----:B------:R-:W-:-:S04]  /*0160*/  IMAD.MOV R0, RZ, RZ, -R10 ;  /* 0x000000ffff007224 */ /* 0x000fc800078e0a0a */
[----:B------:R1:W2:Y:S02]  /*0170*/  F2I.FTZ.U32.TRUNC.NTZ R3, R2 ;  /* 0x0000000200037305 */ /* 0x0002a4000021f000 */
[----:B-1----:R-:W-:Y:S02]  /*0180*/  IMAD.MOV.U32 R2, RZ, RZ, RZ ;  /* 0x000000ffff027224 */ /* 0x002fe400078e00ff */
[----:B--2---:R-:W-:-:S04]  /*0190*/  IMAD.MOV R6, RZ, RZ, -R3 ;  /* 0x000000ffff067224 */ /* 0x004fc800078e0a03 */
[----:B------:R-:W-:Y:S02]  /*01a0*/  IMAD R9, R6, R7, RZ ;  /* 0x0000000706097224 */ /* 0x000fe400078e02ff */
[----:B------:R-:W-:Y:S02]  /*01b0*/  IMAD.MOV.U32 R6, RZ, RZ, R8 ;  /* 0x000000ffff067224 */ /* 0x000fe400078e0008 */
[----:B------:R-:W-:-:S06]  /*01c0*/  IMAD.HI.U32 R3, R3, R9, R2 ;  /* 0x0000000903037227 */ /* 0x000fcc00078e0002 */
[----:B------:R-:W-:-:S04]  /*01d0*/  IMAD.HI.U32 R3, R3, R6, RZ ;  /* 0x0000000603037227 */ /* 0x000fc800078e00ff */
[----:B------:R-:W-:-:S05]  /*01e0*/  IMAD R0, R3, R0, R6 ;  /* 0x0000000003007224 */ /* 0x000fca00078e0206 */
[----:B------:R-:W-:-:S13]  /*01f0*/  ISETP.GT.U32.AND P1, PT, R7, R0, PT ;  /* 0x000000000700720c */ /* 0x000fda0003f24070 */
[----:B------:R-:W-:Y:S02]  /*0200*/  @!P1 IMAD.IADD R0, R0, 0x1, -R7 ;  /* 0x0000000100009824 */ /* 0x000fe400078e0a07 */
[----:B------:R-:W-:Y:S01]  /*0210*/  @!P1 VIADD R3, R3, 0x1 ;  /* 0x0000000103039836 */ /* 0x000fe20000000000 */
[----:B------:R-:W-:Y:S02]  /*0220*/  ISETP.NE.AND P1, PT, R4, RZ, PT ;  /* 0x000000ff0400720c */ /* 0x000fe40003f25270 */
[----:B------:R-:W-:Y:S02]  /*0230*/  ISETP.GE.U32.AND P0, PT, R0, R7, PT ;  /* 0x000000070000720c */ /* 0x000fe40003f06070 */
[----:B------:R-:W-:-:S04]  /*0240*/  LOP3.LUT R0, R5, R4, RZ, 0x3c, !PT ;  /* 0x0000000405007212 */ /* 0x000fc800078e3cff */
[----:B------:R-:W-:Y:S01]  /*0250*/  ISETP.GE.AND P2, PT, R0, RZ, PT ;  /* 0x000000ff0000720c */ /* 0x000fe20003f46270 */
[----:B------:R-:W-:-:S06]  /*0260*/  VIADD R0, R16, 0x1f ;  /* 0x0000001f10007836 */ /* 0x000fcc0000000000 */
[----:B------:R-:W-:-:S04]  /*0270*/  @P0 VIADD R3, R3, 0x1 ;  /* 0x0000000103030836 */ /* 0x000fc80000000000 */
[----:B------:R-:W-:Y:S01]  /*0280*/  IMAD.MOV.U32 R2, RZ, RZ, R3 ;  /* 0x000000ffff027224 */ /* 0x000fe200078e0003 */
[----:B------:R-:W-:-:S03]  /*0290*/  SHF.R.S32.HI R3, RZ, 0x1f, R0 ;  /* 0x0000001fff037819 */ /* 0x000fc60000011400 */
[----:B------:R-:W-:Y:S01]  /*02a0*/  @!P2 IMAD.MOV R2, RZ, RZ, -R2 ;  /* 0x000000ffff02a224 */ /* 0x000fe200078e0a02 */
[----:B------:R-:W-:Y:S02]  /*02b0*/  @!P1 LOP3.LUT R2, RZ, R4, RZ, 0x33, !PT ;  /* 0x00000004ff029212 */ /* 0x000fe400078e33ff */
[----:B------:R-:W-:-:S03]  /*02c0*/  LEA.HI R3, R3, R0, RZ, 0x5 ;  /* 0x0000000003037211 */ /* 0x000fc600078f28ff */
[----:B------:R-:W-:Y:S02]  /*02d0*/  IMAD.SHL.U32 R6, R2, 0x8, RZ ;  /* 0x0000000802067824 */ /* 0x000fe400078e00ff */
[----:B------:R-:W-:-:S03]  /*02e0*/  IMAD.MOV R2, RZ, RZ, -R2 ;  /* 0x000000ffff027224 */ /* 0x000fc600078e0a02 */
[----:B------:R-:W-:Y:S01]  /*02f0*/  LEA.HI.SX32 R3, R3, -R6, 0x1b ;  /* 0x8000000603037211 */ /* 0x000fe200078fdaff */
[----:B------:R-:W-:-:S03]  /*0300*/  IMAD R11, R4, R2, R5 ;  /* 0x00000002040b7224 */ /* 0x000fc600078e0205 */
[----:B------:R-:W-:-:S04]  /*0310*/  VIMNMX R8, PT, PT, R3, 0x8, PT ;  /* 0x0000000803087848 */ /* 0x000fc80003fe0100 */
[-C--:B------:R-:W-:Y:S02]  /*0320*/  IABS R7, R8.reuse ;  /* 0x0000000800077213 */ /* 0x080fe40000000000 */
[----:B------:R-:W-:Y:S02]  /*0330*/  IABS R4, R8 ;  /* 0x0000000800047213 */ /* 0x000fe40000000000 */
[----:B------:R-:W1:Y:S08]  /*0340*/  I2F.RP R0, R7 ;  /* 0x0000000700007306 */ /* 0x000e700000209400 */
[----:B-1----:R-:W1:Y:S02]  /*0350*/  MUFU.RCP R0, R0 ;  /* 0x0000000000007308 */ /* 0x002e640000001000 */
[----:B-1----:R-:W-:-:S06]  /*0360*/  VIADD R3, R0, 0xffffffe ;  /* 0x0ffffffe00037836 */ /* 0x002fcc0000000000 */
[----:B------:R-:W1:Y:S02]  /*0370*/  F2I.FTZ.U32.TRUNC.NTZ R3, R3 ;  /* 0x0000000300037305 */ /* 0x000e64000021f000 */
[----:B-1----:R-:W-:-:S04]  /*0380*/  IMAD.MOV R9, RZ, RZ, -R3 ;  /* 0x000000ffff097224 */ /* 0x002fc800078e0a03 */
[----:B------:R-:W-:Y:S01]  /*0390*/  IMAD.MOV.U32 R2, RZ, RZ, R9 ;  /* 0x000000ffff027224 */ /* 0x000fe200078e0009 */
[----:B------:R-:W-:-:S03]  /*03a0*/  IABS R9, R11 ;  /* 0x0000000b00097213 */ /* 0x000fc60000000000 */
[----:B------:R-:W-:Y:S02]  /*03b0*/  IMAD R5, R2, R7, RZ ;  /* 0x0000000702057224 */ /* 0x000fe400078e02ff */
[----:B------:R-:W-:-:S04]  /*03c0*/  IMAD.MOV.U32 R2, RZ, RZ, RZ ;  /* 0x000000ffff027224 */ /* 0x000fc800078e00ff */
[----:B------:R-:W-:-:S04]  /*03d0*/  IMAD.HI.U32 R2, R3, R5, R2 ;  /* 0x0000000503027227 */ /* 0x000fc800078e0002 */
[----:B------:R-:W-:Y:S02]  /*03e0*/  IMAD.MOV R3, RZ, RZ, -R4 ;  /* 0x000000ffff037224 */ /* 0x000fe400078e0a04 */
[----:B------:R-:W-:-:S04]  /*03f0*/  IMAD.HI.U32 R0, R2, R9, RZ ;  /* 0x0000000902007227 */ /* 0x000fc800078e00ff */
[----:B------:R-:W-:Y:S01]  /*0400*/  IMAD R2, R0, R3, R9 ;  /* 0x0000000300027224 */ /* 0x000fe200078e0209 */
[----:B------:R-:W-:-:S04]  /*0410*/  LOP3.LUT R3, R11, R8, RZ, 0x3c, !PT ;  /* 0x000000080b037212 */ /* 0x000fc800078e3cff */
[----:B------:R-:W-:Y:S02]  /*0420*/  ISETP.GT.U32.AND P1, PT, R7, R2, PT ;  /* 0x000000020700720c */ /* 0x000fe40003f24070 */
[----:B------:R-:W-:-:S11]  /*0430*/  ISETP.GE.AND P2, PT, R3, RZ, PT ;  /* 0x000000ff0300720c */ /* 0x000fd60003f46270 */
[----:B------:R-:W-:Y:S02]  /*0440*/  @!P1 IMAD.IADD R2, R2, 0x1, -R7 ;  /* 0x0000000102029824 */ /* 0x000fe400078e0a07 */
[----:B------:R-:W-:Y:S01]  /*0450*/  @!P1 VIADD R0, R0, 0x1 ;  /* 0x0000000100009836 */ /* 0x000fe20000000000 */
[----:B------:R-:W-:Y:S02]  /*0460*/  ISETP.NE.AND P1, PT, R8, RZ, PT ;  /* 0x000000ff0800720c */ /* 0x000fe40003f25270 */
[----:B------:R-:W-:Y:S02]  /*0470*/  ISETP.GE.U32.AND P0, PT, R2, R7, PT ;  /* 0x000000070200720c */ /* 0x000fe40003f06070 */
[----:B------:R-:W1:Y:S11]  /*0480*/  S2R R2, SR_TID.X ;  /* 0x0000000000027919 */ /* 0x000e760000002100 */
[----:B------:R-:W-:-:S04]  /*0490*/  @P0 VIADD R0, R0, 0x1 ;  /* 0x0000000100000836 */ /* 0x000fc80000000000 */
[----:B------:R-:W-:Y:S01]  /*04a0*/  @!P2 IMAD.MOV R0, RZ, RZ, -R0 ;  /* 0x000000ffff00a224 */ /* 0x000fe200078e0a00 */
[----:B------:R-:W-:-:S05]  /*04b0*/  @!P1 LOP3.LUT R0, RZ, R8, RZ, 0x33, !PT ;  /* 0x00000008ff009212 */ /* 0x000fca00078e33ff */
[----:B------:R-:W-:Y:S02]  /*04c0*/  IMAD.MOV R3, RZ, RZ, -R0 ;  /* 0x000000ffff037224 */ /* 0x000fe400078e0a00 */
[----:B------:R-:W-:Y:S02]  /*04d0*/  IMAD.SHL.U32 R0, R0, 0x100, RZ ;  /* 0x0000010000007824 */ /* 0x000fe400078e00ff */
[----:B------:R-:W-:-:S04]  /*04e0*/  IMAD R3, R8, R3, R11 ;  /* 0x0000000308037224 */ /* 0x000fc800078e020b */
[----:B------:R-:W-:Y:S01]  /*04f0*/  IMAD.IADD R3, R6, 0x1, R3 ;  /* 0x0000000106037824 */ /* 0x000fe200078e0203 */
[----:B-1----:R-:W-:Y:S02]  /*0500*/  SHF.R.U32.HI R143, RZ, 0x5, R2 ;  /* 0x00000005ff8f7819 */ /* 0x002fe40000011602 */
[C---:B------:R-:W-:Y:S02]  /*0510*/  LOP3.LUT R144, R2.reuse, 0x1f, RZ, 0xc0, !PT ;  /* 0x0000001f02907812 */ /* 0x040fe400078ec0ff */
[----:B------:R-:W-:Y:S02]  /*0520*/  SGXT.U32 R143, R143, 0x3 ;  /* 0x000000038f8f781a */ /* 0x000fe40000000000 */
[----:B------:R-:W-:Y:S01]  /*0530*/  LOP3.LUT R139, R2, 0xe0, RZ, 0xc0, !PT ;  /* 0x000000e0028b7812 */ /* 0x000fe200078ec0ff */
[----:B------:R-:W-:Y:S01]  /*0540*/  IMAD R130, R3, 0x20, R144 ;  /* 0x0000002003827824 */ /* 0x000fe200078e0290 */
[----:B------:R-:W-:Y:S02]  /*0550*/  LOP3.LUT R138, R0, R143, RZ, 0xfc, !PT ;  /* 0x0000008f008a7212 */ /* 0x000fe400078efcff */
[----:B------:R-:W-:-:S02]  /*0560*/  LOP3.LUT R142, R143, 0x8, RZ, 0xfc, !PT ;  /* 0x000000088f8e7812 */ /* 0x000fc400078efcff */
[C---:B------:R-:W-:Y:S02]  /*0570*/  LOP3.LUT R141, R143.reuse, 0x10, RZ, 0xfc, !PT ;  /* 0x000000108f8d7812 */ /* 0x040fe400078efcff */
[----:B------:R-:W-:Y:S02]  /*0580*/  LOP3.LUT R140, R143, 0x18, RZ, 0xfc, !PT ;  /* 0x000000188f8c7812 */ /* 0x000fe400078efcff */
[C-C-:B------:R-:W-:Y:S02]  /*0590*/  LOP3.LUT R136, R0.reuse, 0x8, R143.reuse, 0xfe, !PT ;  /* 0x0000000800887812 */ /* 0x140fe400078efe8f */
[C-C-:B------:R-:W-:Y:S02]  /*05a0*/  LOP3.LUT R134, R0.reuse, 0x10, R143.reuse, 0xfe, !PT ;  /* 0x0000001000867812 */ /* 0x140fe400078efe8f */
[----:B------:R-:W-:Y:S02]  /*05b0*/  LOP3.LUT R132, R0, 0x18, R143, 0xfe, !PT ;  /* 0x0000001800847812 */ /* 0x000fe400078efe8f */
[----:B------:R-:W-:-:S02]  /*05c0*/  LOP3.LUT R178, R138, 0x20, RZ, 0xfc, !PT ;  /* 0x000000208ab27812 */ /* 0x000fc400078efcff */
[C---:B------:R-:W-:Y:S02]  /*05d0*/  LOP3.LUT R177, R138.reuse, 0x28, RZ, 0xfc, !PT ;  /* 0x000000288ab17812 */ /* 0x040fe400078efcff */
[C---:B------:R-:W-:Y:S02]  /*05e0*/  LOP3.LUT R176, R138.reuse, 0x30, RZ, 0xfc, !PT ;  /* 0x000000308ab07812 */ /* 0x040fe400078efcff */
[C---:B------:R-:W-:Y:S02]  /*05f0*/  LOP3.LUT R175, R138.reuse, 0x38, RZ, 0xfc, !PT ;  /* 0x000000388aaf7812 */ /* 0x040fe400078efcff */
[C---:B------:R-:W-:Y:S02]  /*0600*/  LOP3.LUT R174, R138.reuse, 0x40, RZ, 0xfc, !PT ;  /* 0x000000408aae7812 */ /* 0x040fe400078efcff */
[C---:B------:R-:W-:Y:S02]  /*0610*/  LOP3.LUT R173, R138.reuse, 0x48, RZ, 0xfc, !PT ;  /* 0x000000488aad7812 */ /* 0x040fe400078efcff */
        /* <DEDUP_REMOVED lines=21> */
[----:B------:R-:W-:Y:S01]  /*0770*/  LOP3.LUT R150, R138, 0xf8, RZ, 0xfc, !PT ;  /* 0x000000f88a967812 */ /* 0x000fe200078efcff */
[----:B0---4-:R-:W-:Y:S06]  /*0780*/  BRA.U UP0, `(.L_x_0) ;  /* 0x0000000100307547 */ /* 0x011fec000b800000 */
[C---:B------:R-:W-:Y:S01]  /*0790*/  IMAD.SHL.U32 R128, R2.reuse, 0x20, RZ ;  /* 0x0000002002807824 */ /* 0x040fe200078e00ff */
[----:B------:R-:W-:Y:S01]  /*07a0*/  CS2R R20, SRZ ;  /* 0x0000000000147805 */ /* 0x000fe2000001ff00 */
[----:B------:R-:W-:Y:S01]  /*07b0*/  IMAD.SHL.U32 R126, R2, 0x8, RZ ;  /* 0x00000008027e7824 */ /* 0x000fe200078e00ff */
[----:B------:R-:W-:Y:S01]  /*07c0*/  CS2R R8, SRZ ;  /* 0x0000000000087805 */ /* 0x000fe2000001ff00 */
[----:B------:R-:W-:Y:S01]  /*07d0*/  IMAD.SHL.U32 R139, R139, 0x10, RZ ;  /* 0x000000108b8b7824 */ /* 0x000fe200078e00ff */
[----:B------:R-:W-:Y:S02]  /*07e0*/  CS2R R32, SRZ ;  /* 0x0000000000207805 */ /* 0x000fe4000001ff00 */
[----:B------:R-:W-:Y:S02]  /*07f0*/  CS2R R6, SRZ ;  /* 0x0000000000067805 */ /* 0x000fe4000001ff00 */
[----:B------:R-:W-:Y:S02]  /*0800*/  CS2R R22, SRZ ;  /* 0x0000000000167805 */ /* 0x000fe4000001ff00 */
[----:B------:R-:W-:-:S02]  /*0810*/  CS2R R4, SRZ ;  /* 0x0000000000047805 */ /* 0x000fc4000001ff00 */
[----:B------:R-:W-:Y:S02]  /*0820*/  CS2R R34, SRZ ;  /* 0x0000000000227805 */ /* 0x000fe4000001ff00 */
[----:B------:R-:W-:Y:S01]  /*0830*/  CS2R R2, SRZ ;  /* 0x0000000000027805 */ /* 0x000fe2000001ff00 */
[----:B------:R-:W-:Y:S06]  /*0840*/  BRA `(.L_x_1) ;  /* 0x00000030000c7947 */ /* 0x000fec0003800000 */
.L_x_0:
[----:B------:R-:W-:Y:S01]  /*0850*/  IABS R40, R17 ;  /* 0x0000001100287213 */ /* 0x000fe20000000000 */
[C---:B------:R-:W-:Y:S01]  /*0860*/  IMAD.SHL.U32 R147, R2.reuse, 0x2, RZ ;  /* 0x0000000202937824 */ /* 0x040fe200078e00ff */
[----:B------:R-:W-:Y:S01]  /*0870*/  IABS R42, R16 ;  /* 0x00000010002a7213 */ /* 0x000fe20000000000 */
[C---:B------:R-:W-:Y:S01]  /*0880*/  IMAD.SHL.U32 R126, R2.reuse, 0x8, RZ ;  /* 0x00000008027e7824 */ /* 0x040fe200078e00ff */
[----:B------:R-:W0:Y:S01]  /*0890*/  I2F.RP R0, R40 ;  /* 0x0000002800007306 */ /* 0x000e220000209400 */
[----:B------:R-:W-:Y:S01]  /*08a0*/  IABS R10, R152 ;  /* 0x00000098000a7213 */ /* 0x000fe20000000000 */
[----:B------:R-:W-:Y:S01]  /*08b0*/  IMAD.SHL.U32 R139, R139, 0x10, RZ ;  /* 0x000000108b8b7824 */ /* 0x000fe200078e00ff */
[----:B------:R-:W-:Y:S01]  /*08c0*/  IABS R12, R153 ;  /* 0x00000099000c7213 */ /* 0x000fe20000000000 */
[----:B------:R-:W1:Y:S01]  /*08d0*/  LDC R146, c[0x0][0x3a8] ;  /* 0x0000ea00ff927b82 */ /* 0x000e620000000800 */
[----:B------:R-:W-:Y:S01]  /*08e0*/  IABS R8, R150 ;  /* 0x0000009600087213 */ /* 0x000fe20000000000 */
[----:B------:R-:W2:Y:S01]  /*08f0*/  LDCU UR10, c[0x0][0x3b0] ;  /* 0x00007600ff0a77ac */ /* 0x000ea20008000800 */
[----:B------:R-:W-:Y:S01]  /*0900*/  IABS R18, R157 ;  /* 0x0000009d00127213 */ /* 0x000fe20000000000 */
[----:B------:R-:W3:Y:S01]  /*0910*/  I2F.RP R3, R42 ;  /* 0x0000002a00037306 */ /* 0x000ee20000209400 */
[----:B------:R-:W-:Y:S01]  /*0920*/  IABS R14, R156 ;  /* 0x0000009c000e7213 */ /* 0x000fe20000000000 */
[----:B------:R-:W4:Y:S01]  /*0930*/  LDCU.128 UR12, c[0x0][0x380] ;  /* 0x00007000ff0c77ac */ /* 0x000f220008000c00 */
[----:B------:R-:W-:Y:S01]  /*0940*/  IABS R20, R158 ;  /* 0x0000009e00147213 */ /* 0x000fe20000000000 */
[----:B------:R-:W5:Y:S01]  /*0950*/  LDC R151, c[0x0][0x3ac] ;  /* 0x0000eb00ff977b82 */ /* 0x000f620000000800 */
[----:B------:R-:W-:Y:S01]  /*0960*/  IABS R22, R161 ;  /* 0x000000a100167213 */ /* 0x000fe20000000000 */
[----:B------:R-:W-:Y:S01]  /*0970*/  IMAD.SHL.U32 R128, R2, 0x20, RZ ;  /* 0x0000002002807824 */ /* 0x000fe200078e00ff */
[----:B------:R-:W-:Y:S01]  /*0980*/  IABS R26, R163 ;  /* 0x000000a3001a7213 */ /* 0x000fe20000000000 */
[----:B0-----:R-:W0:Y:S01]  /*0990*/  MUFU.RCP R0, R0 ;  /* 0x0000000000007308 */ /* 0x001e220000001000 */
[----:B------:R-:W-:Y:S01]  /*09a0*/  IABS R24, R162 ;  /* 0x000000a200187213 */ /* 0x000fe20000000000 */
[----:B------:R-:W-:Y:S01]  /*09b0*/  USHF.R.S32.HI UR6, URZ, 0x1f, UR4 ;  /* 0x0000001fff067899 */ /* 0x000fe20008011404 */
[----:B------:R-:W-:-:S02]  /*09c0*/  IABS R28, R167 ;  /* 0x000000a7001c7213 */ /* 0x000fc40000000000 */
[----:B------:R-:W-:Y:S02]  /*09d0*/  CS2R R52, SRZ ;  /* 0x0000000000347805 */ /* 0x000fe4000001ff00 */
[----:B------:R-:W-:Y:S01]  /*09e0*/  IABS R30, R168 ;  /* 0x000000a8001e7213 */ /* 0x000fe20000000000 */
[----:B------:R-:W-:Y:S01]  /*09f0*/  ULEA.HI UR6, UR6, UR4, URZ, 0x5 ;  /* 0x0000000406067291 */ /* 0x000fe2000f8f28ff */
[----:B------:R-:W-:Y:S01]  /*0a00*/  IABS R32, R171 ;  /* 0x000000ab00207213 */ /* 0x000fe20000000000 */
[----:B---3--:R-:W3:Y:S01]  /*0a10*/  MUFU.RCP R3, R3 ;  /* 0x0000000300037308 */ /* 0x008ee20000001000 */
[----:B------:R-:W-:Y:S02]  /*0a20*/  IABS R34, R172 ;  /* 0x000000ac00227213 */ /* 0x000fe40000000000 */
[----:B------:R-:W-:Y:S02]  /*0a30*/  CS2R R54, SRZ ;  /* 0x0000000000367805 */ /* 0x000fe4000001ff00 */
[----:B------:R-:W-:Y:S01]  /*0a40*/  IABS R37, R173 ;  /* 0x000000ad00257213 */ /* 0x000fe20000000000 */
[-C--:B-1----:R-:W-:Y:S01]  /*0a50*/  IMAD R129, R140, R146.reuse, RZ ;  /* 0x000000928c817224 */ /* 0x082fe200078e02ff */
[----:B------:R-:W-:Y:S01]  /*0a60*/  IABS R38, R177 ;  /* 0x000000b100267213 */ /* 0x000fe20000000000 */
[----:B------:R-:W-:Y:S01]  /*0a70*/  IMAD R127, R141, R146, RZ ;  /* 0x000000928d7f7224 */ /* 0x000fe200078e02ff */
[----:B------:R-:W-:Y:S01]  /*0a80*/  IABS R41, R178 ;  /* 0x000000b200297213 */ /* 0x000fe20000000000 */
[----:B------:R-:W-:Y:S01]  /*0a90*/  IMAD R125, R142, R146, RZ ;  /* 0x000000928e7d7224 */ /* 0x000fe200078e02ff */
[----:B------:R-:W-:Y:S01]  /*0aa0*/  IABS R45, R130 ;  /* 0x00000082002d7213 */ /* 0x000fe20000000000 */
[----:B0-----:R-:W-:Y:S01]  /*0ab0*/  VIADD R4, R0, 0xffffffe ;  /* 0x0ffffffe00047836 */ /* 0x001fe20000000000 */
[----:B------:R-:W-:Y:S01]  /*0ac0*/  LOP3.LUT R124, R147, 0x1fe, RZ, 0xc0, !PT ;  /* 0x000001fe937c7812 */ /* 0x000fe200078ec0ff */
[----:B------:R-:W-:Y:S01]  /*0ad0*/  IMAD R145, R143, R146, RZ ;  /* 0x000000928f917224 */ /* 0x000fe200078e02ff */
[----:B------:R-:W-:Y:S01]  /*0ae0*/  CS2R R46, SRZ ;  /* 0x00000000002e7805 */ /* 0x000fe2000001ff00 */
[----:B------:R0:W1:Y:S01]  /*0af0*/  F2I.FTZ.U32.TRUNC.NTZ R5, R4 ;  /* 0x0000000400057305 */ /* 0x000062000021f000 */
[----:B-----5:R-:W-:Y:S01]  /*0b00*/  IMAD R149, R144, R151, RZ ;  /* 0x0000009790957224 */ /* 0x020fe200078e02ff */
[----:B------:R-:W-:Y:S01]  /*0b10*/  USHF.R.S32.HI UR6, URZ, 0x5, UR6 ;  /* 0x00000005ff067899 */ /* 0x000fe20008011406 */
[----:B---3--:R-:W-:-:S02]  /*0b20*/  VIADD R6, R3, 0xffffffe ;  /* 0x0ffffffe03067836 */ /* 0x008fc40000000000 */
[----:B------:R-:W-:Y:S02]  /*0b30*/  IMAD.SHL.U32 R146, R146, 0x20, RZ ;  /* 0x0000002092927824 */ /* 0x000fe400078e00ff */
[----:B------:R-:W-:Y:S01]  /*0b40*/  IMAD.SHL.U32 R151, R151, 0x20, RZ ;  /* 0x0000002097977824 */ /* 0x000fe200078e00ff */
[----:B------:R3:W5:Y:S01]  /*0b50*/  F2I.FTZ.U32.TRUNC.NTZ R7, R6 ;  /* 0x0000000600077305 */ /* 0x000762000021f000 */
[----:B0-----:R-:W-:Y:S02]  /*0b60*/  IMAD.MOV.U32 R4, RZ, RZ, RZ ;  /* 0x000000ffff047224 */ /* 0x001fe400078e00ff */
[----:B-1----:R-:W-:Y:S02]  /*0b70*/  IMAD.MOV R9, RZ, RZ, -R5 ;  /* 0x000000ffff097224 */ /* 0x002fe400078e0a05 */
[----:B---3--:R-:W-:Y:S02]  /*0b80*/  IMAD.MOV.U32 R6, RZ, RZ, RZ ;  /* 0x000000ffff067224 */ /* 0x008fe400078e00ff */
[----:B------:R-:W-:-:S04]  /*0b90*/  IMAD R9, R9, R40, RZ ;  /* 0x0000002809097224 */ /* 0x000fc800078e02ff */
[----:B------:R-:W-:-:S04]  /*0ba0*/  IMAD.HI.U32 R5, R5, R9, R4 ;  /* 0x0000000905057227 */ /* 0x000fc800078e0004 */
[----:B-----5:R-:W-:Y:S02]  /*0bb0*/  IMAD.MOV R15, RZ, RZ, -R7 ;  /* 0x000000ffff0f7224 */ /* 0x020fe400078e0a07 */
[----:B------:R-:W-:-:S04]  /*0bc0*/  IMAD.HI.U32 R3, R5, R10, RZ ;  /* 0x0000000a05037227 */ /* 0x000fc800078e00ff */
[----:B------:R-:W-:Y:S02]  /*0bd0*/  IMAD R15, R15, R42, RZ ;  /* 0x0000002a0f0f7224 */ /* 0x000fe400078e02ff */
[----:B------:R-:W-:-:S04]  /*0be0*/  IMAD.HI.U32 R4, R5, R12, RZ ;  /* 0x0000000c05047227 */ /* 0x000fc800078e00ff */
[----:B------:R-:W-:Y:S02]  /*0bf0*/  IMAD.MOV R11, RZ, RZ, -R3 ;  /* 0x000000ffff0b7224 */ /* 0x000fe400078e0a03 */
[----:B------:R-:W-:-:S04]  /*0c00*/  IMAD.HI.U32 R0, R5, R8, RZ ;  /* 0x0000000805007227 */ /* 0x000fc800078e00ff */
[----:B------:R-:W-:-:S04]  /*0c10*/  IMAD.HI.U32 R36, R7, R15, R6 ;  /* 0x0000000f07247227 */ /* 0x000fc800078e0006 */
[----:B------:R-:W-:Y:S02]  /*0c20*/  IMAD.MOV R13, RZ, RZ, -R4 ;  /* 0x000000ffff0d7224 */ /* 0x000fe400078e0a04 */
[C---:B------:R-:W-:Y:S01]  /*0c30*/  IMAD R6, R40.reuse, R11, R10 ;  /* 0x0000000b28067224 */ /* 0x040fe200078e020a */
[----:B------:R-:W-:Y:S01]  /*0c40*/  IABS R11, R154 ;  /* 0x0000009a000b7213 */ /* 0x000fe20000000000 */
[----:B------:R-:W-:Y:S02]  /*0c50*/  IMAD.MOV R9, RZ, RZ, -R0 ;  /* 0x000000ffff097224 */ /* 0x000fe400078e0a00 */
[C---:B------:R-:W-:Y:S01]  /*0c60*/  IMAD R7, R40.reuse, R13, R12 ;  /* 0x0000000d28077224 */ /* 0x040fe200078e020c */
[----:B------:R-:W-:Y:S01]  /*0c70*/  IABS R12, R155 ;  /* 0x0000009b000c7213 */ /* 0x000fe20000000000 */
[C---:B------:R-:W-:Y:S01]  /*0c80*/  IMAD R3, R40.reuse, R9, R8 ;  /* 0x0000000928037224 */ /* 0x040fe200078e0208 */
[C---:B------:R-:W-:Y:S01]  /*0c90*/  ISETP.GT.U32.AND P5, PT, R40.reuse, R6, PT ;  /* 0x000000062800720c */ /* 0x040fe20003fa4070 */
[----:B------:R-:W-:Y:S01]  /*0ca0*/  IMAD.HI.U32 R0, R5, R11, RZ ;  /* 0x0000000b05007227 */ /* 0x000fe200078e00ff */
[----:B------:R-:W-:-:S02]  /*0cb0*/  ISETP.GT.U32.AND P2, PT, R40, R7, PT ;  /* 0x000000072800720c */ /* 0x000fc40003f44070 */
[----:B------:R-:W-:Y:S01]  /*0cc0*/  ISETP.GT.U32.AND P4, PT, R40, R3, PT ;  /* 0x000000032800720c */ /* 0x000fe20003f84070 */
[----:B------:R-:W-:-:S04]  /*0cd0*/  IMAD.HI.U32 R9, R5, R18, RZ ;  /* 0x0000001205097227 */ /* 0x000fc800078e00ff */
[----:B------:R-:W-:-:S04]  /*0ce0*/  IMAD.HI.U32 R8, R5, R14, RZ ;  /* 0x0000000e05087227 */ /* 0x000fc800078e00ff */
[----:B------:R-:W-:-:S04]  /*0cf0*/  IMAD.HI.U32 R4, R5, R12, RZ ;  /* 0x0000000c05047227 */ /* 0x000fc800078e00ff */
[----:B------:R-:W-:Y:S02]  /*0d00*/  IMAD.MOV R0, RZ, RZ, -R0 ;  /* 0x000000ffff007224 */ /* 0x000fe400078e0a00 */
[----:B------:R-:W-:-:S04]  /*0d10*/  IMAD.HI.U32 R10, R5, R20, RZ ;  /* 0x00000014050a7227 */ /* 0x000fc800078e00ff */
[----:B------:R-:W-:Y:S02]  /*0d20*/  IMAD.MOV R19, RZ, RZ, -R9 ;  /* 0x000000ffff137224 */ /* 0x000fe400078e0a09 */
[----:B------:R-:W-:Y:S02]  /*0d30*/  IMAD.MOV R15, RZ, RZ, -R8 ;  /* 0x000000ffff0f7224 */ /* 0x000fe400078e0a08 */
[----:B------:R-:W-:Y:S02]  /*0d40*/  IMAD.MOV R13, RZ, RZ, -R4 ;  /* 0x000000ffff0d7224 */ /* 0x000fe400078e0a04 */
[C---:B------:R-:W-:Y:S02]  /*0d50*/  IMAD R8, R40.reuse, R0, R11 ;  /* 0x0000000028087224 */ /* 0x040fe400078e020b */
[----:B------:R-:W-:Y:S02]  /*0d60*/  IMAD.MOV R21, RZ, RZ, -R10 ;  /* 0x000000ffff157224 */ /* 0x000fe400078e0a0a */
[C---:B------:R-:W-:Y:S01]  /*0d70*/  IMAD R11, R40.reuse, R19, R18 ;  /* 0x00000013280b7224 */ /* 0x040fe200078e0212 */
[----:B------:R-:W-:Y:S01]  /*0d80*/  IABS R18, R159 ;  /* 0x0000009f00127213 */ /* 0x000fe20000000000 */
[C---:B------:R-:W-:Y:S01]  /*0d90*/  IMAD R9, R40.reuse, R13, R12 ;  /* 0x0000000d28097224 */ /* 0x040fe200078e020c */
[C---:B------:R-:W-:Y:S01]  /*0da0*/  ISETP.GT.U32.AND P1, PT, R40.reuse, R8, PT ;  /* 0x000000082800720c */ /* 0x040fe20003f24070 */
[C---:B------:R-:W-:Y:S01]  /*0db0*/  IMAD R12, R40.reuse, R21, R20 ;  /* 0x00000015280c7224 */ /* 0x040fe200078e0214 */
[----:B------:R-:W-:Y:S01]  /*0dc0*/  IABS R20, R160 ;  /* 0x000000a000147213 */ /* 0x000fe20000000000 */
[----:B------:R-:W-:Y:S01]  /*0dd0*/  IMAD.HI.U32 R13, R5, R22, RZ ;  /* 0x00000016050d7227 */ /* 0x000fe200078e00ff */
[----:B------:R-:W-:-:S03]  /*0de0*/  ISETP.GT.U32.AND P0, PT, R40, R9, PT ;  /* 0x000000092800720c */ /* 0x000fc60003f04070 */
[----:B------:R-:W-:Y:S02]  /*0df0*/  IMAD R10, R40, R15, R14 ;  /* 0x0000000f280a7224 */ /* 0x000fe400078e020e */
[----:B------:R-:W-:-:S03]  /*0e00*/  IMAD.HI.U32 R0, R5, R18, RZ ;  /* 0x0000001205007227 */ /* 0x000fc600078e00ff */
[----:B------:R-:W-:Y:S01]  /*0e10*/  ISETP.GT.U32.AND P3, PT, R40, R10, PT ;  /* 0x0000000a2800720c */ /* 0x000fe20003f64070 */
[----:B------:R-:W-:-:S04]  /*0e20*/  IMAD.HI.U32 R15, R5, R26, RZ ;  /* 0x0000001a050f7227 */ /* 0x000fc800078e00ff */
[----:B------:R-:W-:Y:S02]  /*0e30*/  IMAD.MOV R23, RZ, RZ, -R13 ;  /* 0x000000ffff177224 */ /* 0x000fe400078e0a0d */
[----:B------:R-:W-:-:S04]  /*0e40*/  IMAD.HI.U32 R14, R5, R24, RZ ;  /* 0x00000018050e7227 */ /* 0x000fc800078e00ff */
[----:B------:R-:W-:-:S04]  /*0e50*/  IMAD.HI.U32 R4, R5, R20, RZ ;  /* 0x0000001405047227 */ /* 0x000fc800078e00ff */
[----:B------:R-:W-:Y:S02]  /*0e60*/  IMAD.MOV R19, RZ, RZ, -R0 ;  /* 0x000000ffff137224 */ /* 0x000fe400078e0a00 */
[----:B------:R-:W-:Y:S02]  /*0e70*/  IMAD.MOV R27, RZ, RZ, -R15 ;  /* 0x000000ffff1b7224 */ /* 0x000fe400078e0a0f */
[C---:B------:R-:W-:Y:S01]  /*0e80*/  IMAD R15, R40.reuse, R23, R22 ;  /* 0x00000017280f7224 */ /* 0x040fe200078e0216 */
[----:B------:R-:W-:Y:S01]  /*0e90*/  IABS R23, R164 ;  /* 0x000000a400177213 */ /* 0x000fe20000000000 */
[----:B------:R-:W-:Y:S02]  /*0ea0*/  IMAD.MOV R25, RZ, RZ, -R14 ;  /* 0x000000ffff197224 */ /* 0x000fe400078e0a0e */
[----:B------:R-:W-:Y:S02]  /*0eb0*/  IMAD.MOV R21, RZ, RZ, -R4 ;  /* 0x000000ffff157224 */ /* 0x000fe400078e0a04 */
[----:B------:R-:W-:-:S02]  /*0ec0*/  IMAD R13, R40, R19, R18 ;  /* 0x00000013280d7224 */ /* 0x000fc400078e0212 */
[C---:B------:R-:W-:Y:S01]  /*0ed0*/  IMAD R19, R40.reuse, R27, R26 ;  /* 0x0000001b28137224 */ /* 0x040fe200078e021a */
[----:B------:R-:W-:Y:S01]  /*0ee0*/  IABS R26, R166 ;  /* 0x000000a6001a7213 */ /* 0x000fe20000000000 */
[C---:B------:R-:W-:Y:S01]  /*0ef0*/  IMAD R18, R40.reuse, R25, R24 ;  /* 0x0000001928127224 */ /* 0x040fe200078e0218 */
[----:B------:R-:W-:Y:S01]  /*0f00*/  IABS R24, R165 ;  /* 0x000000a500187213 */ /* 0x000fe20000000000 */
[----:B------:R-:W-:Y:S02]  /*0f10*/  IMAD R14, R40, R21, R20 ;  /* 0x00000015280e7224 */ /* 0x000fe400078e0214 */
[----:B------:R-:W-:-:S04]  /*0f20*/  IMAD.HI.U32 R0, R5, R23, RZ ;  /* 0x0000001705007227 */ /* 0x000fc800078e00ff */
[----:B------:R-:W-:-:S04]  /*0f30*/  IMAD.HI.U32 R21, R5, R28, RZ ;  /* 0x0000001c05157227 */ /* 0x000fc800078e00ff */
[----:B------:R-:W-:-:S04]  /*0f40*/  IMAD.HI.U32 R20, R5, R26, RZ ;  /* 0x0000001a05147227 */ /* 0x000fc800078e00ff */
[----:B------:R-:W-:Y:S02]  /*0f50*/  IMAD.MOV R0, RZ, RZ, -R0 ;  /* 0x000000ffff007224 */ /* 0x000fe400078e0a00 */
[----:B------:R-:W-:-:S04]  /*0f60*/  IMAD.HI.U32 R4, R5, R24, RZ ;  /* 0x0000001805047227 */ /* 0x000fc800078e00ff */
[----:B------:R-:W-:Y:S02]  /*0f70*/  IMAD.MOV R29, RZ, RZ, -R21 ;  /* 0x000000ffff1d7224 */ /* 0x000fe400078e0a15 */
[----:B------:R-:W-:-:S04]  /*0f80*/  IMAD.HI.U32 R22, R5, R30, RZ ;  /* 0x0000001e05167227 */ /* 0x000fc800078e00ff */
[----:B------:R-:W-:Y:S02]  /*0f90*/  IMAD.MOV R27, RZ, RZ, -R20 ;  /* 0x000000ffff1b7224 */ /* 0x000fe400078e0a14 */
[C---:B------:R-:W-:Y:S02]  /*0fa0*/  IMAD R20, R40.reuse, R0, R23 ;  /* 0x0000000028147224 */ /* 0x040fe400078e0217 */
[----:B------:R-:W-:Y:S02]  /*0fb0*/  IMAD.MOV R25, RZ, RZ, -R4 ;  /* 0x000000ffff197224 */ /* 0x000fe400078e0a04 */
[C---:B------:R-:W-:Y:S01]  /*0fc0*/  IMAD R23, R40.reuse, R29, R28 ;  /* 0x0000001d28177224 */ /* 0x040fe200078e021c */
[----:B------:R-:W-:Y:S01]  /*0fd0*/  IABS R28, R169 ;  /* 0x000000a9001c7213 */ /* 0x000fe20000000000 */
[----:B------:R-:W-:Y:S02]  /*0fe0*/  IMAD.MOV R31, RZ, RZ, -R22 ;  /* 0x000000ffff1f7224 */ /* 0x000fe400078e0a16 */
[----:B------:R-:W-:-:S02]  /*0ff0*/  IMAD R21, R40, R25, R24 ;  /* 0x0000001928157224 */ /* 0x000fc400078e0218 */
[----:B------:R-:W-:Y:S01]  /*1000*/  IMAD R24, R40, R31, R30 ;  /* 0x0000001f28187224 */ /* 0x000fe200078e021e */
[----:B------:R-:W-:Y:S01]  /*1010*/  IABS R30, R170 ;  /* 0x000000aa001e7213 */ /* 0x000fe20000000000 */
[----:B------:R-:W-:-:S04]  /*1020*/  IMAD.HI.U32 R25, R5, R32, RZ ;  /* 0x0000002005197227 */ /* 0x000fc800078e00ff */
[----:B------:R-:W-:Y:S02]  /*1030*/  IMAD R22, R40, R27, R26 ;  /* 0x0000001b28167224 */ /* 0x000fe400078e021a */
[----:B------:R-:W-:-:S04]  /*1040*/  IMAD.HI.U32 R0, R5, R28, RZ ;  /* 0x0000001c05007227 */ /* 0x000fc800078e00ff */
[----:B------:R-:W-:-:S04]  /*1050*/  IMAD.HI.U32 R26, R5, R34, RZ ;  /* 0x00000022051a7227 */ /* 0x000fc800078e00ff */
[----:B------:R-:W-:-:S04]  /*1060*/  IMAD.HI.U32 R27, R5, R37, RZ ;  /* 0x00000025051b7227 */ /* 0x000fc800078e00ff */
[----:B------:R-:W-:Y:S02]  /*1070*/  IMAD.MOV R33, RZ, RZ, -R25 ;  /* 0x000000ffff217224 */ /* 0x000fe400078e0a19 */
[----:B------:R-:W-:Y:S02]  /*1080*/  IMAD.MOV R29, RZ, RZ, -R0 ;  /* 0x000000ffff1d7224 */ /* 0x000fe400078e0a00 */
[----:B------:R-:W-:-:S04]  /*1090*/  IMAD.HI.U32 R4, R5, R30, RZ ;  /* 0x0000001e05047227 */ /* 0x000fc800078e00ff */
[----:B------:R-:W-:Y:S02]  /*10a0*/  IMAD.MOV R35, RZ, RZ, -R26 ;  /* 0x000000ffff237224 */ /* 0x000fe400078e0a1a */
[----:B------:R-:W-:Y:S02]  /*10b0*/  IMAD.MOV R0, RZ, RZ, -R27 ;  /* 0x000000ffff007224 */ /* 0x000fe400078e0a1b */
[C---:B------:R-:W-:Y:S01]  /*10c0*/  IMAD R27, R40.reuse, R33, R32 ;  /* 0x00000021281b7224 */ /* 0x040fe200078e0220 */
[----:B------:R-:W-:Y:S01]  /*10d0*/  IABS R32, R174 ;  /* 0x000000ae00207213 */ /* 0x000fe20000000000 */
[C---:B------:R-:W-:Y:S02]  /*10e0*/  IMAD R25, R40.reuse, R29, R28 ;  /* 0x0000001d28197224 */ /* 0x040fe400078e021c */
[----:B------:R-:W-:Y:S02]  /*10f0*/  IMAD.MOV R31, RZ, RZ, -R4 ;  /* 0x000000ffff1f7224 */ /* 0x000fe400078e0a04 */
[C---:B------:R-:W-:Y:S01]  /*1100*/  IMAD R28, R40.reuse, R35, R34 ;  /* 0x00000023281c7224 */ /* 0x040fe200078e0222 */
[----:B------:R-:W-:Y:S01]  /*1110*/  IABS R34, R175 ;  /* 0x000000af00227213 */ /* 0x000fe20000000000 */
[C---:B------:R-:W-:Y:S01]  /*1120*/  IMAD R29, R40.reuse, R0, R37 ;  /* 0x00000000281d7224 */ /* 0x040fe200078e0225 */
[----:B------:R-:W-:Y:S01]  /*1130*/  IABS R37, R176 ;  /* 0x000000b000257213 */ /* 0x000fe20000000000 */
[----:B------:R-:W-:-:S02]  /*1140*/  IMAD R26, R40, R31, R30 ;  /* 0x0000001f281a7224 */ /* 0x000fc400078e021e */
[----:B------:R-:W-:-:S04]  /*1150*/  IMAD.HI.U32 R0, R5, R32, RZ ;  /* 0x0000002005007227 */ /* 0x000fc800078e00ff */
[----:B------:R-:W-:-:S04]  /*1160*/  IMAD.HI.U32 R31, R5, R38, RZ ;  /* 0x00000026051f7227 */ /* 0x000fc800078e00ff */
[----:B------:R-:W-:-:S04]  /*1170*/  IMAD.HI.U32 R4, R5, R34, RZ ;  /* 0x0000002205047227 */ /* 0x000fc800078e00ff */
[----:B------:R-:W-:-:S04]  /*1180*/  IMAD.HI.U32 R30, R5, R37, RZ ;  /* 0x00000025051e7227 */ /* 0x000fc800078e00ff */
[----:B------:R-:W-:Y:S02]  /*1190*/  IMAD.MOV R33, RZ, RZ, -R0 ;  /* 0x000000ffff217224 */ /* 0x000fe400078e0a00 */
[----:B------:R-:W-:Y:S02]  /*11a0*/  IMAD.MOV R39, RZ, RZ, -R31 ;  /* 0x000000ffff277224 */ /* 0x000fe400078e0a1f */
[----:B------:R-:W-:Y:S02]  /*11b0*/  IMAD.MOV R35, RZ, RZ, -R4 ;  /* 0x000000ffff237224 */ /* 0x000fe400078e0a04 */
[----:B------:R-:W-:Y:S02]  /*11c0*/  IMAD.MOV R4, RZ, RZ, -R30 ;  /* 0x000000ffff047224 */ /* 0x000fe400078e0a1e */
[C---:B------:R-:W-:Y:S02]  /*11d0*/  IMAD R30, R40.reuse, R33, R32 ;  /* 0x00000021281e7224 */ /* 0x040fe400078e0220 */
[C---:B------:R-:W-:Y:S01]  /*11e0*/  IMAD R33, R40.reuse, R39, R38 ;  /* 0x0000002728217224 */ /* 0x040fe200078e0226 */
[----:B------:R-:W-:Y:S01]  /*11f0*/  IABS R38, R138 ;  /* 0x0000008a00267213 */ /* 0x000fe20000000000 */
[----:B------:R-:W-:Y:S01]  /*1200*/  IMAD R31, R40, R35, R34 ;  /* 0x00000023281f7224 */ /* 0x000fe200078e0222 */
[----:B------:R-:W-:Y:S01]  /*1210*/  IABS R39, R134 ;  /* 0x0000008600277213 */ /* 0x000fe20000000000 */
[----:B------:R-:W-:-:S02]  /*1220*/  @!P5 IMAD.IADD R6, R6, 0x1, -R40 ;  /* 0x000000010606d824 */ /* 0x000fc400078e0a28 */
[----:B------:R-:W-:-:S04]  /*1230*/  IMAD.HI.U32 R35, R5, R38, RZ ;  /* 0x0000002605237227 */ /* 0x000fc800078e00ff */
[----:B------:R-:W-:Y:S02]  /*1240*/  IMAD.MOV R43, RZ, RZ, -R35 ;  /* 0x000000ffff2b7224 */ /* 0x000fe400078e0a23 */
[----:B------:R-:W-:Y:S02]  /*1250*/  @!P4 IMAD.IADD R3, R3, 0x1, -R40 ;  /* 0x000000010303c824 */ /* 0x000fe400078e0a28 */
[C---:B------:R-:W-:Y:S02]  /*1260*/  IMAD R38, R40.reuse, R43, R38 ;  /* 0x0000002b28267224 */ /* 0x040fe400078e0226 */
[--C-:B------:R-:W-:Y:S01]  /*1270*/  @!P2 IMAD.IADD R7, R7, 0x1, -R40.reuse ;  /* 0x000000010707a824 */ /* 0x100fe200078e0a28 */
[----:B------:R-:W-:Y:S01]  /*1280*/  ISETP.GT.U32.AND P2, PT, R40, R3, PT ;  /* 0x000000032800720c */ /* 0x000fe20003f44070 */
[--C-:B------:R-:W-:Y:S01]  /*1290*/  @!P1 IMAD.IADD R8, R8, 0x1, -R40.reuse ;  /* 0x0000000108089824 */ /* 0x100fe200078e0a28 */
[C---:B------:R-:W-:Y:S01]  /*12a0*/  ISETP.GT.U32.AND P6, PT, R40.reuse, R38, PT ;  /* 0x000000262800720c */ /* 0x040fe20003fc4070 */
[--C-:B------:R-:W-:Y:S01]  /*12b0*/  @!P0 IMAD.IADD R9, R9, 0x1, -R40.reuse ;  /* 0x0000000109098824 */ /* 0x100fe200078e0a28 */
[----:B------:R-:W-:Y:S01]  /*12c0*/  ISETP.GT.U32.AND P1, PT, R40, R6, PT ;  /* 0x000000062800720c */ /* 0x000fe20003f24070 */
[----:B------:R-:W-:Y:S01]  /*12d0*/  @!P3 IMAD.IADD R10, R10, 0x1, -R40 ;  /* 0x000000010a0ab824 */ /* 0x000fe200078e0a28 */
[C---:B------:R-:W-:Y:S01]  /*12e0*/  ISETP.GT.U32.AND P0, PT, R40.reuse, R7, PT ;  /* 0x000000072800720c */ /* 0x040fe20003f04070 */
[----:B------:R-:W-:Y:S01]  /*12f0*/  IMAD.HI.U32 R0, R5, R41, RZ ;  /* 0x0000002905007227 */ /* 0x000fe200078e00ff */
[----:B------:R-:W-:-:S02]  /*1300*/  ISETP.GT.U32.AND P3, PT, R40, R8, PT ;  /* 0x000000082800720c */ /* 0x000fc40003f64070 */
[C---:B------:R-:W-:Y:S01]  /*1310*/  ISETP.GT.U32.AND P5, PT, R40.reuse, R9, PT ;  /* 0x000000092800720c */ /* 0x040fe20003fa4070 */
[C---:B------:R-:W-:Y:S01]  /*1320*/  IMAD R32, R40.reuse, R4, R37 ;  /* 0x0000000428207224 */ /* 0x040fe200078e0225 */
[----:B------:R-:W-:Y:S01]  /*1330*/  IABS R37, R132 ;  /* 0x0000008400257213 */ /* 0x000fe20000000000 */
[--C-:B------:R-:W-:Y:S01]  /*1340*/  @!P2 IMAD.IADD R3, R3, 0x1, -R40.reuse ;  /* 0x000000010303a824 */ /* 0x100fe200078e0a28 */
[----:B------:R-:W-:Y:S01]  /*1350*/  ISETP.GT.U32.AND P2, PT, R40, R12, PT ;  /* 0x0000000c2800720c */ /* 0x000fe20003f44070 */
[--C-:B------:R-:W-:Y:S01]  /*1360*/  @!P6 IMAD.IADD R38, R38, 0x1, -R40.reuse ;  /* 0x000000012626e824 */ /* 0x100fe200078e0a28 */
[----:B------:R-:W-:Y:S01]  /*1370*/  ISETP.GT.U32.AND P6, PT, R40, R10, PT ;  /* 0x0000000a2800720c */ /* 0x000fe20003fc4070 */
[--C-:B------:R-:W-:Y:S01]  /*1380*/  @!P1 IMAD.IADD R6, R6, 0x1, -R40.reuse ;  /* 0x0000000106069824 */ /* 0x100fe200078e0a28 */
[C---:B------:R-:W-:Y:S01]  /*1390*/  ISETP.GT.U32.AND P1, PT, R40.reuse, R13, PT ;  /* 0x0000000d2800720c */ /* 0x040fe20003f24070 */
[--C-:B------:R-:W-:Y:S01]  /*13a0*/  @!P0 IMAD.IADD R7, R7, 0x1, -R40.reuse ;  /* 0x0000000107078824 */ /* 0x100fe200078e0a28 */
[----:B------:R-:W-:Y:S01]  /*13b0*/  ISETP.GT.U32.AND P4, PT, R40, R38, PT ;  /* 0x000000262800720c */ /* 0x000fe20003f84070 */
[--C-:B------:R-:W-:Y:S01]  /*13c0*/  @!P3 IMAD.IADD R8, R8, 0x1, -R40.reuse ;  /* 0x000000010808b824 */ /* 0x100fe200078e0a28 */
[C---:B------:R-:W-:Y:S01]  /*13d0*/  ISETP.GT.U32.AND P0, PT, R40.reuse, R14, PT ;  /* 0x0000000e2800720c */ /* 0x040fe20003f04070 */
[----:B------:R-:W-:Y:S01]  /*13e0*/  @!P5 IMAD.IADD R9, R9, 0x1, -R40 ;  /* 0x000000010909d824 */ /* 0x000fe200078e0a28 */
[C---:B------:R-:W-:Y:S01]  /*13f0*/  ISETP.GT.U32.AND P3, PT, R40.reuse, R15, PT ;  /* 0x0000000f2800720c */ /* 0x040fe20003f64070 */
[----:B------:R-:W-:Y:S01]  /*1400*/  IMAD.MOV R0, RZ, RZ, -R0 ;  /* 0x000000ffff007224 */ /* 0x000fe200078e0a00 */
        /* <DEDUP_REMOVED lines=15> */
[--C-:B------:R-:W-:Y:S01]  /*1500*/  @!P2 IMAD.IADD R21, R21, 0x1, -R40.reuse ;  /* 0x000000011515a824 */ /* 0x100fe200078e0a28 */
[----:B------:R-:W-:Y:S01]  /*1510*/  ISETP.GT.U32.AND P2, PT, R40, R13, PT ;  /* 0x0000000d2800720c */ /* 0x000fe20003f44070 */
[----:B------:R-:W-:-:S02]  /*1520*/  @!P6 IMAD.IADD R19, R19, 0x1, -R40 ;  /* 0x000000011313e824 */ /* 0x000fc400078e0a28 */
[--C-:B------:R-:W-:Y:S01]  /*1530*/  @!P1 IMAD.IADD R22, R22, 0x1, -R40.reuse ;  /* 0x0000000116169824 */ /* 0x100fe200078e0a28 */
[C---:B------:R-:W-:Y:S01]  /*1540*/  ISETP.GT.U32.AND P1, PT, R40.reuse, R14, PT ;  /* 0x0000000e2800720c */ /* 0x040fe20003f24070 */
[--C-:B------:R-:W-:Y:S01]  /*1550*/  @!P4 IMAD.IADD R11, R11, 0x1, -R40.reuse ;  /* 0x000000010b0bc824 */ /* 0x100fe200078e0a28 */
[C---:B------:R-:W-:Y:S01]  /*1560*/  ISETP.GT.U32.AND P4, PT, R40.reuse, R20, PT ;  /* 0x000000142800720c */ /* 0x040fe20003f84070 */
[--C-:B------:R-:W-:Y:S01]  /*1570*/  @!P0 IMAD.IADD R23, R23, 0x1, -R40.reuse ;  /* 0x0000000117178824 */ /* 0x100fe200078e0a28 */
[----:B------:R-:W-:Y:S01]  /*1580*/  ISETP.GT.U32.AND P0, PT, R40, R15, PT ;  /* 0x0000000f2800720c */ /* 0x000fe20003f04070 */
[--C-:B------:R-:W-:Y:S01]  /*1590*/  @!P3 IMAD.IADD R24, R24, 0x1, -R40.reuse ;  /* 0x000000011818b824 */ /* 0x100fe200078e0a28 */
[C---:B------:R-:W-:Y:S01]  /*15a0*/  ISETP.GT.U32.AND P6, PT, R40.reuse, R11, PT ;  /* 0x0000000b2800720c */ /* 0x040fe20003fc4070 */
[--C-:B------:R-:W-:Y:S01]  /*15b0*/  @!P5 IMAD.IADD R25, R25, 0x1, -R40.reuse ;  /* 0x000000011919d824 */ /* 0x100fe200078e0a28 */
[C---:B------:R-:W-:Y:S01]  /*15c0*/  ISETP.GT.U32.AND P3, PT, R40.reuse, R18, PT ;  /* 0x000000122800720c */ /* 0x040fe20003f64070 */
[--C-:B------:R-:W-:Y:S01]  /*15d0*/  @!P2 IMAD.IADD R13, R13, 0x1, -R40.reuse ;  /* 0x000000010d0da824 */ /* 0x100fe200078e0a28 */
[C---:B------:R-:W-:Y:S01]  /*15e0*/  ISETP.GT.U32.AND P2, PT, R40.reuse, R21, PT ;  /* 0x000000152800720c */ /* 0x040fe20003f44070 */
[----:B------:R-:W-:Y:S01]  /*15f0*/  IMAD R34, R40, R0, R41 ;  /* 0x0000000028227224 */ /* 0x000fe200078e0229 */
[----:B------:R-:W-:Y:S01]  /*1600*/  IABS R41, R136 ;  /* 0x0000008800297213 */ /* 0x000fe20000000000 */
[--C-:B------:R-:W-:Y:S01]  /*1610*/  @!P1 IMAD.IADD R14, R14, 0x1, -R40.reuse ;  /* 0x000000010e0e9824 */ /* 0x100fe200078e0a28 */
[----:B------:R-:W-:Y:S01]  /*1620*/  ISETP.GT.U32.AND P1, PT, R40, R22, PT ;  /* 0x000000162800720c */ /* 0x000fe20003f24070 */
[--C-:B------:R-:W-:Y:S01]  /*1630*/  @!P4 IMAD.IADD R20, R20, 0x1, -R40.reuse ;  /* 0x000000011414c824 */ /* 0x100fe200078e0a28 */
[C---:B------:R-:W-:Y:S01]  /*1640*/  ISETP.GT.U32.AND P4, PT, R40.reuse, R12, PT ;  /* 0x0000000c2800720c */ /* 0x040fe20003f84070 */
[--C-:B------:R-:W-:Y:S01]  /*1650*/  @!P0 IMAD.IADD R15, R15, 0x1, -R40.reuse ;  /* 0x000000010f0f8824 */ /* 0x100fe200078e0a28 */
[C---:B------:R-:W-:Y:S01]  /*1660*/  ISETP.GT.U32.AND P0, PT, R40.reuse, R23, PT ;  /* 0x000000172800720c */ /* 0x040fe20003f04070 */
[--C-:B------:R-:W-:Y:S01]  /*1670*/  @!P6 IMAD.IADD R11, R11, 0x1, -R40.reuse ;  /* 0x000000010b0be824 */ /* 0x100fe200078e0a28 */
[----:B------:R-:W-:Y:S01]  /*1680*/  ISETP.GT.U32.AND P5, PT, R40, R20, PT ;  /* 0x000000142800720c */ /* 0x000fe20003fa4070 */
[----:B------:R-:W-:Y:S01]  /*1690*/  @!P3 IMAD.IADD R18, R18, 0x1, -R40 ;  /* 0x000000011212b824 */ /* 0x000fe200078e0a28 */
[C---:B------:R-:W-:Y:S01]  /*16a0*/  ISETP.GT.U32.AND P6, PT, R40.reuse, R19, PT ;  /* 0x000000132800720c */ /* 0x040fe20003fc4070 */
[----:B------:R-:W-:Y:S01]  /*16b0*/  IMAD.HI.U32 R0, R5, R37, RZ ;  /* 0x0000002505007227 */ /* 0x000fe200078e00ff */
[----:B------:R-:W-:-:S03]  /*16c0*/  ISETP.GT.U32.AND P3, PT, R40, R24, PT ;  /* 0x000000182800720c */ /* 0x000fc60003f64070 */
        /* <DEDUP_REMOVED lines=9> */
[----:B------:R-:W-:Y:S01]  /*1760*/  ISETP.GT.U32.AND P6, PT, R40, R26, PT ;  /* 0x0000001a2800720c */ /* 0x000fe20003fc4070 */
[----:B------:R-:W-:-:S04]  /*1770*/  IMAD.HI.U32 R4, R5, R39, RZ ;  /* 0x0000002705047227 */ /* 0x000fc800078e00ff */
[--C-:B------:R-:W-:Y:S01]  /*1780*/  @!P0 IMAD.IADD R23, R23, 0x1, -R40.reuse ;  /* 0x0000000117178824 */ /* 0x100fe200078e0a28 */
[----:B------:R-:W-:Y:S01]  /*1790*/  ISETP.GT.U32.AND P0, PT, R40, R30, PT ;  /* 0x0000001e2800720c */ /* 0x000fe20003f04070 */
[----:B------:R-:W-:Y:S01]  /*17a0*/  @!P3 IMAD.IADD R24, R24, 0x1, -R40 ;  /* 0x000000011818b824 */ /* 0x000fe200078e0a28 */
[C---:B------:R-:W-:Y:S01]  /*17b0*/  ISETP.GT.U32.AND P3, PT, R40.reuse, R31, PT ;  /* 0x0000001f2800720c */ /* 0x040fe20003f64070 */
[----:B------:R-:W-:Y:S02]  /*17c0*/  IMAD.MOV R35, RZ, RZ, -R0 ;  /* 0x000000ffff237224 */ /* 0x000fe400078e0a00 */
[--C-:B------:R-:W-:Y:S01]  /*17d0*/  @!P4 IMAD.IADD R25, R25, 0x1, -R40.reuse ;  /* 0x000000011919c824 */ /* 0x100fe200078e0a28 */
[C---:B------:R-:W-:Y:S01]  /*17e0*/  ISETP.GT.U32.AND P4, PT, R40.reuse, R32, PT ;  /* 0x000000202800720c */ /* 0x040fe20003f84070 */
[----:B------:R-:W-:Y:S01]  /*17f0*/  @!P5 IMAD.IADD R27, R27, 0x1, -R40 ;  /* 0x000000011b1bd824 */ /* 0x000fe200078e0a28 */
[----:B------:R-:W-:Y:S01]  /*1800*/  ISETP.GT.U32.AND P5, PT, R40, R34, PT ;  /* 0x000000222800720c */ /* 0x000fe20003fa4070 */
[----:B------:R-:W-:-:S04]  /*1810*/  IMAD.HI.U32 R5, R5, R41, RZ ;  /* 0x0000002905057227 */ /* 0x000fc800078e00ff */
[----:B------:R-:W-:Y:S02]  /*1820*/  IMAD.MOV R4, RZ, RZ, -R4 ;  /* 0x000000ffff047224 */ /* 0x000fe400078e0a04 */
[----:B------:R-:W-:-:S04]  /*1830*/  IMAD.HI.U32 R0, R36, R45, RZ ;  /* 0x0000002d24007227 */ /* 0x000fc800078e00ff */
[----:B------:R-:W-:Y:S02]  /*1840*/  IMAD.MOV R5, RZ, RZ, -R5 ;  /* 0x000000ffff057224 */ /* 0x000fe400078e0a05 */
[C---:B------:R-:W-:Y:S02]  /*1850*/  IMAD R36, R40.reuse, R4, R39 ;  /* 0x0000000428247224 */ /* 0x040fe400078e0227 */
[----:B------:R-:W-:Y:S02]  /*1860*/  IMAD.MOV R0, RZ, RZ, -R0 ;  /* 0x000000ffff007224 */ /* 0x000fe400078e0a00 */
[C---:B------:R-:W-:Y:S02]  /*1870*/  IMAD R35, R40.reuse, R35, R37 ;  /* 0x0000002328237224 */ /* 0x040fe400078e0225 */
[----:B------:R-:W-:Y:S01]  /*1880*/  IMAD R37, R40, R5, R41 ;  /* 0x0000000528257224 */ /* 0x000fe200078e0229 */
[----:B------:R-:W-:Y:S01]  /*1890*/  SHF.R.U32.HI R5, RZ, 0x2, R2 ;  /* 0x00000002ff057819 */ /* 0x000fe20000011602 */
[----:B------:R-:W-:Y:S01]  /*18a0*/  IMAD R39, R42, R0, R45 ;  /* 0x000000002a277224 */ /* 0x000fe200078e022d */
[----:B------:R-:W-:Y:S01]  /*18b0*/  CS2R R44, SRZ ;  /* 0x00000000002c7805 */ /* 0x000fe2000001ff00 */
[--C-:B------:R-:W-:Y:S01]  /*18c0*/  @!P1 IMAD.IADD R29, R29, 0x1, -R40.reuse ;  /* 0x000000011d1d9824 */ /* 0x100fe200078e0a28 */
[----:B------:R-:W-:Y:S01]  /*18d0*/  ISETP.GT.U32.AND P1, PT, R40, R36, PT ;  /* 0x000000242800720c */ /* 0x000fe20003f24070 */
        /* <DEDUP_REMOVED lines=18> */
[----:B------:R-:W-:Y:S01]  /*1a00*/  @!P0 IMAD.IADD R37, R37, 0x1, -R40 ;  /* 0x0000000125258824 */ /* 0x000fe200078e0a28 */
[C---:B------:R-:W-:Y:S01]  /*1a10*/  ISETP.GT.U32.AND P0, PT, R40.reuse, R31, PT ;  /* 0x0000001f2800720c */ /* 0x040fe20003f04070 */
[----:B------:R-:W-:Y:S01]  /*1a20*/  @!P3 IMAD.IADD R39, R39, 0x1, -R42 ;  /* 0x000000012727b824 */ /* 0x000fe200078e0a2a */
[----:B------:R-:W-:Y:S01]  /*1a30*/  ISETP.GT.U32.AND P3, PT, R40, R32, PT ;  /* 0x000000202800720c */ /* 0x000fe20003f64070 */
[--C-:B------:R-:W-:Y:S01]  /*1a40*/  @!P4 IMAD.IADD R26, R26, 0x1, -R40.reuse ;  /* 0x000000011a1ac824 */ /* 0x100fe200078e0a28 */
[----:B------:R-:W-:Y:S01]  /*1a50*/  ISETP.GT.U32.AND P4, PT, R40, R33, PT ;  /* 0x000000212800720c */ /* 0x000fe20003f84070 */
[--C-:B------:R-:W-:Y:S01]  /*1a60*/  @!P5 IMAD.IADD R28, R28, 0x1, -R40.reuse ;  /* 0x000000011c1cd824 */ /* 0x100fe200078e0a28 */
[----:B------:R-:W-:Y:S01]  /*1a70*/  ISETP.GT.U32.AND P5, PT, R40, R34, PT ;  /* 0x000000222800720c */ /* 0x000fe20003fa4070 */
[----:B------:R-:W-:Y:S01]  /*1a80*/  IMAD.SHL.U32 R0, R2, 0x40, RZ ;  /* 0x0000004002007824 */ /* 0x000fe200078e00ff */
[----:B------:R-:W-:Y:S01]  /*1a90*/  LOP3.LUT R124, R124, 0x30, R5, 0x78, !PT ;  /* 0x000000307c7c7812 */ /* 0x000fe200078e7805 */
[--C-:B------:R-:W-:Y:S01]  /*1aa0*/  @!P1 IMAD.IADD R30, R30, 0x1, -R40.reuse ;  /* 0x000000011e1e9824 */ /* 0x100fe200078e0a28 */
[----:B------:R-:W-:Y:S01]  /*1ab0*/  ISETP.GT.U32.AND P1, PT, R40, R36, PT ;  /* 0x000000242800720c */ /* 0x000fe20003f24070 */
[--C-:B------:R-:W-:Y:S01]  /*1ac0*/  @!P2 IMAD.IADD R29, R29, 0x1, -R40.reuse ;  /* 0x000000011d1da824 */ /* 0x100fe200078e0a28 */
[----:B------:R-:W-:Y:S01]  /*1ad0*/  LOP3.LUT R41, R0, 0x1c0, RZ, 0xc0, !PT ;  /* 0x000001c000297812 */ /* 0x000fe200078ec0ff */
[--C-:B------:R-:W-:Y:S01]  /*1ae0*/  @!P0 IMAD.IADD R31, R31, 0x1, -R40.reuse ;  /* 0x000000011f1f8824 */ /* 0x100fe200078e0a28 */
[----:B------:R-:W-:Y:S01]  /*1af0*/  ISETP.GT.U32.AND P2, PT, R40, R35, PT ;  /* 0x000000232800720c */ /* 0x000fe20003f44070 */
[--C-:B------:R-:W-:Y:S01]  /*1b00*/  @!P3 IMAD.IADD R32, R32, 0x1, -R40.reuse ;  /* 0x000000012020b824 */ /* 0x100fe200078e0a28 */
[----:B------:R-:W-:Y:S01]  /*1b10*/  LOP3.LUT R0, R126, 0x30, R147, 0x48, !PT ;  /* 0x000000307e007812 */ /* 0x000fe200078e4893 */
[--C-:B------:R-:W-:Y:S01]  /*1b20*/  @!P4 IMAD.IADD R33, R33, 0x1, -R40.reuse ;  /* 0x000000012121c824 */ /* 0x100fe200078e0a28 */
[----:B------:R-:W-:Y:S01]  /*1b30*/  ISETP.GT.U32.AND P0, PT, R42, R39, PT ;  /* 0x000000272a00720c */ /* 0x000fe20003f04070 */
[--C-:B------:R-:W-:Y:S01]  /*1b40*/  @!P5 IMAD.IADD R34, R34, 0x1, -R40.reuse ;  /* 0x000000012222d824 */ /* 0x100fe200078e0a28 */
[----:B------:R-:W-:Y:S01]  /*1b50*/  ISETP.GE.AND P3, PT, R150, RZ, PT ;  /* 0x000000ff9600720c */ /* 0x000fe20003f66270 */
[--C-:B------:R-:W-:Y:S01]  /*1b60*/  @!P6 IMAD.IADD R27, R27, 0x1, -R40.reuse ;  /* 0x000000011b1be824 */ /* 0x100fe200078e0a28 */
[----:B------:R-:W-:Y:S01]  /*1b70*/  ISETP.GE.AND P4, PT, R152, RZ, PT ;  /* 0x000000ff9800720c */ /* 0x000fe20003f86270 */
[----:B------:R-:W-:Y:S01]  /*1b80*/  @!P1 IMAD.IADD R36, R36, 0x1, -R40 ;  /* 0x0000000124249824 */ /* 0x000fe200078e0a28 */
[----:B------:R-:W-:-:S02]  /*1b90*/  ISETP.GE.AND P5, PT, R153, RZ, PT ;  /* 0x000000ff9900720c */ /* 0x000fc40003fa6270 */
[----:B------:R-:W-:Y:S01]  /*1ba0*/  IADD3 R4, PT, PT, R0, UR5, R139 ;  /* 0x0000000500047c10 */ /* 0x000fe2000fffe08b */
[----:B------:R-:W-:Y:S01]  /*1bb0*/  @!P2 IMAD.IADD R35, R35, 0x1, -R40 ;  /* 0x000000012323a824 */ /* 0x000fe200078e0a28 */
[----:B------:R-:W-:Y:S02]  /*1bc0*/  LOP3.LUT R0, R41, 0x30, R126, 0xf8, !PT ;  /* 0x0000003029007812 */ /* 0x000fe400078ef87e */
[----:B------:R-:W-:Y:S01]  /*1bd0*/  ISETP.GE.AND P1, PT, R155, RZ, PT ;  /* 0x000000ff9b00720c */ /* 0x000fe20003f26270 */
[----:B------:R-:W-:Y:S01]  /*1be0*/  @!P0 IMAD.IADD R39, R39, 0x1, -R42 ;  /* 0x0000000127278824 */ /* 0x000fe200078e0a2a */
[----:B------:R-:W-:Y:S01]  /*1bf0*/  LOP3.LUT R147, R0, 0x10, R147, 0x78, !PT ;  /* 0x0000001000937812 */ /* 0x000fe200078e7893 */
[----:B------:R-:W-:Y:S01]  /*1c00*/  IMAD.IADD R0, R41, 0x1, R4 ;  /* 0x0000000129007824 */ /* 0x000fe200078e0204 */
[----:B------:R-:W-:Y:S01]  /*1c10*/  ISETP.GE.AND P2, PT, R156, RZ, PT ;  /* 0x000000ff9c00720c */ /* 0x000fe20003f46270 */
[----:B------:R-:W-:Y:S01]  /*1c20*/  IMAD.MOV.U32 R4, RZ, RZ, R3 ;  /* 0x000000ffff047224 */ /* 0x000fe200078e0003 */
[----:B------:R-:W-:Y:S01]  /*1c30*/  ISETP.GE.AND P0, PT, R154, RZ, PT ;  /* 0x000000ff9a00720c */ /* 0x000fe20003f06270 */
[----:B------:R-:W-:Y:S01]  /*1c40*/  @!P4 IMAD.MOV R6, RZ, RZ, -R6 ;  /* 0x000000ffff06c224 */ /* 0x000fe200078e0a06 */
[----:B------:R-:W-:Y:S01]  /*1c50*/  ISETP.GE.AND P4, PT, R158, RZ, PT ;  /* 0x000000ff9e00720c */ /* 0x000fe20003f86270 */
[----:B------:R-:W-:Y:S01]  /*1c60*/  @!P3 IMAD.MOV R4, RZ, RZ, -R4 ;  /* 0x000000ffff04b224 */ /* 0x000fe200078e0a04 */
[----:B------:R-:W-:Y:S01]  /*1c70*/  ISETP.GE.AND P3, PT, R157, RZ, PT ;  /* 0x000000ff9d00720c */ /* 0x000fe20003f66270 */
[----:B------:R-:W-:Y:S01]  /*1c80*/  @!P5 IMAD.MOV R7, RZ, RZ, -R7 ;  /* 0x000000ffff07d224 */ /* 0x000fe200078e0a07 */
[----:B------:R-:W-:Y:S01]  /*1c90*/  ISETP.GE.AND P5, PT, R159, RZ, PT ;  /* 0x000000ff9f00720c */ /* 0x000fe20003fa6270 */
[----:B------:R-:W-:Y:S01]  /*1ca0*/  @!P1 IMAD.MOV R9, RZ, RZ, -R9 ;  /* 0x000000ffff099224 */ /* 0x000fe200078e0a09 */
[----:B------:R-:W-:Y:S01]  /*1cb0*/  ISETP.GE.AND P1, PT, R161, RZ, PT ;  /* 0x000000ffa100720c */ /* 0x000fe20003f26270 */
[----:B------:R-:W-:Y:S01]  /*1cc0*/  IMAD.MOV.U32 R3, RZ, RZ, R39 ;  /* 0x000000ffff037224 */ /* 0x000fe200078e0027 */
[----:B------:R-:W-:Y:S01]  /*1cd0*/  ISETP.GT.U32.AND P6, PT, R40, R37, PT ;  /* 0x000000252800720c */ /* 0x000fe20003fc4070 */
        /* <DEDUP_REMOVED lines=12> */
[----:B------:R-:W-:Y:S01]  /*1da0*/  @!P6 IMAD.IADD R37, R37, 0x1, -R40 ;  /* 0x000000012525e824 */ /* 0x000fe200078e0a28 */
[----:B------:R-:W-:Y:S01]  /*1db0*/  LOP3.LUT R5, RZ, R17, RZ, 0x33, !PT ;  /* 0x00000011ff057212 */ /* 0x000fe200078e33ff */
        /* <DEDUP_REMOVED lines=11> */
[----:B------:R-:W-:-:S02]  /*1e70*/  ISETP.GE.AND P1, PT, R173, RZ, PT ;  /* 0x000000ffad00720c */ /* 0x000fc40003f26270 */
[----:B------:R-:W-:Y:S02]  /*1e80*/  CS2R R40, SRZ ;  /* 0x0000000000287805 */ /* 0x000fe4000001ff00 */
        /* <DEDUP_REMOVED lines=14> */
[----:B------:R-:W-:Y:S01]  /*1f70*/  LOP3.LUT R147, R147, 0x200, R128, 0xf8, !PT ;  /* 0x0000020093937812 */ /* 0x000fe200078ef880 */
        /* <DEDUP_REMOVED lines=9> */
[----:B------:R-:W-:Y:S01]  /*2010*/  ISETP.NE.AND P5, PT, R17, RZ, PT ;  /* 0x000000ff1100720c */ /* 0x000fe20003fa5270 */
[----:B------:R-:W-:Y:S01]  /*2020*/  @!P1 IMAD.MOV R35, RZ, RZ, -R35 ;  /* 0x000000ffff239224 */ /* 0x000fe200078e0a23 */
[----:B----4-:R-:W-:-:S02]  /*2030*/  LEA R137, P1, R129, UR12, 0x1 ;  /* 0x0000000c81897c11 */ /* 0x010fc4000f8208ff */
[----:B------:R-:W-:Y:S02]  /*2040*/  CS2R R42, SRZ ;  /* 0x00000000002a7805 */ /* 0x000fe4000001ff00 */
[C---:B------:R-:W-:Y:S01]  /*2050*/  SEL R4, R5.reuse, R4, !P5 ;  /* 0x0000000405047207 */ /* 0x040fe20006800000 */
[----:B------:R-:W-:Y:S01]  /*2060*/  @!P2 IMAD.MOV R36, RZ, RZ, -R36 ;  /* 0x000000ffff24a224 */ /* 0x000fe200078e0a24 */
[C---:B------:R-:W-:Y:S01]  /*2070*/  SEL R6, R5.reuse, R6, !P5 ;  /* 0x0000000605067207 */ /* 0x040fe20006800000 */
[----:B------:R-:W-:Y:S01]  /*2080*/  @!P0 IMAD.MOV R34, RZ, RZ, -R34 ;  /* 0x000000ffff228224 */ /* 0x000fe200078e0a22 */
[C---:B------:R-:W-:Y:S01]  /*2090*/  SEL R7, R5.reuse, R7, !P5 ;  /* 0x0000000705077207 */ /* 0x040fe20006800000 */
[----:B--2---:R-:W-:Y:S01]  /*20a0*/  IMAD R4, R4, UR10, RZ ;  /* 0x0000000a04047c24 */ /* 0x004fe2000f8e02ff */
[C---:B------:R-:W-:Y:S01]  /*20b0*/  SEL R8, R5.reuse, R8, !P5 ;  /* 0x0000000805087207 */ /* 0x040fe20006800000 */
[----:B------:R-:W-:Y:S01]  /*20c0*/  IMAD R6, R6, UR10, RZ ;  /* 0x0000000a06067c24 */ /* 0x000fe2000f8e02ff */
[C---:B------:R-:W-:Y:S01]  /*20d0*/  SEL R9, R5.reuse, R9, !P5 ;  /* 0x0000000905097207 */ /* 0x040fe20006800000 */
[----:B------:R-:W-:Y:S01]  /*20e0*/  @!P3 IMAD.MOV R37, RZ, RZ, -R37 ;  /* 0x000000ffff25b224 */ /* 0x000fe200078e0a25 */
[C---:B------:R-:W-:Y:S01]  /*20f0*/  SEL R10, R5.reuse, R10, !P5 ;  /* 0x0000000a050a7207 */ /* 0x040fe20006800000 */
[----:B------:R-:W-:Y:S01]  /*2100*/  @!P4 IMAD.MOV R38, RZ, RZ, -R38 ;  /* 0x000000ffff26c224 */ /* 0x000fe200078e0a26 */
[----:B------:R-:W-:Y:S01]  /*2110*/  SEL R11, R5, R11, !P5 ;  /* 0x0000000b050b7207 */ /* 0x000fe20006800000 */
[----:B------:R-:W-:Y:S01]  /*2120*/  IMAD R7, R7, UR10, RZ ;  /* 0x0000000a07077c24 */ /* 0x000fe2000f8e02ff */
[----:B------:R-:W-:Y:S01]  /*2130*/  LEA R135, P2, R127, UR12, 0x1 ;  /* 0x0000000c7f877c11 */ /* 0x000fe2000f8408ff */
[----:B------:R-:W-:Y:S01]  /*2140*/  IMAD R8, R8, UR10, RZ ;  /* 0x0000000a08087c24 */ /* 0x000fe2000f8e02ff */
[----:B------:R-:W-:Y:S01]  /*2150*/  LEA.HI.X.SX32 R129, R129, UR13, 0x1, P1 ;  /* 0x0000000d81817c11 */ /* 0x000fe200088f0eff */
[----:B------:R-:W-:Y:S01]  /*2160*/  IMAD R9, R9, UR10, RZ ;  /* 0x0000000a09097c24 */ /* 0x000fe2000f8e02ff */
[C---:B------:R-:W-:Y:S01]  /*2170*/  SEL R12, R5.reuse, R12, !P5 ;  /* 0x0000000c050c7207 */ /* 0x040fe20006800000 */
[----:B------:R-:W-:Y:S01]  /*2180*/  IMAD R10, R10, UR10, RZ ;  /* 0x0000000a0a0a7c24 */ /* 0x000fe2000f8e02ff */
[----:B------:R-:W-:Y:S01]  /*2190*/  SEL R13, R5, R13, !P5 ;  /* 0x0000000d050d7207 */ /* 0x000fe20006800000 */
[----:B------:R-:W-:Y:S01]  /*21a0*/  IMAD R11, R11, UR10, RZ ;  /* 0x0000000a0b0b7c24 */ /* 0x000fe2000f8e02ff */
[C---:B------:R-:W-:Y:S01]  /*21b0*/  SEL R14, R5.reuse, R14, !P5 ;  /* 0x0000000e050e7207 */ /* 0x040fe20006800000 */
[----:B------:R-:W-:Y:S01]  /*21c0*/  IMAD R12, R12, UR10, RZ ;  /* 0x0000000a0c0c7c24 */ /* 0x000fe2000f8e02ff */
[----:B------:R-:W-:Y:S01]  /*21d0*/  SEL R15, R5, R15, !P5 ;  /* 0x0000000f050f7207 */ /* 0x000fe20006800000 */
[----:B------:R-:W-:Y:S01]  /*21e0*/  IMAD R13, R13, UR10, RZ ;  /* 0x0000000a0d0d7c24 */ /* 0x000fe2000f8e02ff */
[----:B------:R-:W-:Y:S01]  /*21f0*/  LEA R133, P3, R125, UR12, 0x1 ;  /* 0x0000000c7d857c11 */ /* 0x000fe2000f8608ff */
[----:B------:R-:W-:Y:S01]  /*2200*/  IMAD R14, R14, UR10, RZ ;  /* 0x0000000a0e0e7c24 */ /* 0x000fe2000f8e02ff */
[----:B------:R-:W-:Y:S01]  /*2210*/  LEA.HI.X.SX32 R127, R127, UR13, 0x1, P2 ;  /* 0x0000000d7f7f7c11 */ /* 0x000fe200090f0eff */
[----:B------:R-:W-:Y:S01]  /*2220*/  IMAD R15, R15, UR10, RZ ;  /* 0x0000000a0f0f7c24 */ /* 0x000fe2000f8e02ff */
[----:B------:R-:W-:-:S02]  /*2230*/  LEA R114, P1, R4, UR14, 0x1 ;  /* 0x0000000e04727c11 */ /* 0x000fc4000f8208ff */
[C---:B------:R-:W-:Y:S02]  /*2240*/  SEL R18, R5.reuse, R18, !P5 ;  /* 0x0000001205127207 */ /* 0x040fe40006800000 */
[----:B------:R-:W-:Y:S02]  /*2250*/  LEA R116, P2, R6, UR14, 0x1 ;  /* 0x0000000e06747c11 */ /* 0x000fe4000f8408ff */
[C---:B------:R-:W-:Y:S01]  /*2260*/  SEL R19, R5.reuse, R19, !P5 ;  /* 0x0000001305137207 */ /* 0x040fe20006800000 */
[----:B------:R-:W-:Y:S01]  /*2270*/  IMAD R18, R18, UR10, RZ ;  /* 0x0000000a12127c24 */ /* 0x000fe2000f8e02ff */
[C---:B------:R-:W-:Y:S02]  /*2280*/  SEL R20, R5.reuse, R20, !P5 ;  /* 0x0000001405147207 */ /* 0x040fe40006800000 */
[----:B------:R-:W-:Y:S01]  /*2290*/  SEL R21, R5, R21, !P5 ;  /* 0x0000001505157207 */ /* 0x000fe20006800000 */
        /* <DEDUP_REMOVED lines=33> */
[----:B------:R-:W-:Y:S01]  /*24b0*/  SEL R5, R5, R38, !P5 ;  /* 0x0000002605057207 */ /* 0x000fe20006800000 */
[----:B------:R-:W-:Y:S01]  /*24c0*/  IMAD R36, R36, UR10, RZ ;  /* 0x0000000a24247c24 */ /* 0x000fe2000f8e02ff */
[----:B------:R-:W-:Y:S01]  /*24d0*/  LEA.HI.X.SX32 R125, R125, UR13, 0x1, P3 ;  /* 0x0000000d7d7d7c11 */ /* 0x000fe200098f0eff */
[----:B------:R-:W-:Y:S01]  /*24e0*/  IMAD R37, R37, UR10, RZ ;  /* 0x0000000a25257c24 */ /* 0x000fe2000f8e02ff */
[----:B------:R-:W-:Y:S01]  /*24f0*/  LEA.HI.X.SX32 R115, R4, UR15, 0x1, P1 ;  /* 0x0000000f04737c11 */ /* 0x000fe200088f0eff */
[----:B------:R-:W-:Y:S01]  /*2500*/  IMAD R5, R5, UR10, RZ ;  /* 0x0000000a05057c24 */ /* 0x000fe2000f8e02ff */
[----:B------:R-:W-:Y:S01]  /*2510*/  LEA R118, P4, R7, UR14, 0x1 ;  /* 0x0000000e07767c11 */ /* 0x000fe2000f8808ff */
[----:B------:R-:W0:Y:S01]  /*2520*/  LDCU UR10, c[0x0][0x3a4] ;  /* 0x00007480ff0a77ac */ /* 0x000e220008000800 */
[----:B------:R-:W-:-:S02]  /*2530*/  LEA R120, P5, R8, UR14, 0x1 ;  /* 0x0000000e08787c11 */ /* 0x000fc4000f8a08ff */
[----:B------:R-:W-:Y:S02]  /*2540*/  CS2R R38, SRZ ;  /* 0x0000000000267805 */ /* 0x000fe4000001ff00 */
[----:B------:R-:W-:Y:S02]  /*2550*/  LEA R122, P3, R9, UR14, 0x1 ;  /* 0x0000000e097a7c11 */ /* 0x000fe4000f8608ff */
[----:B------:R-:W-:Y:S02]  /*2560*/  LEA R108, P1, R10, UR14, 0x1 ;  /* 0x0000000e0a6c7c11 */ /* 0x000fe4000f8208ff */
[----:B------:R-:W-:Y:S02]  /*2570*/  LEA.HI.X.SX32 R117, R6, UR15, 0x1, P2 ;  /* 0x0000000f06757c11 */ /* 0x000fe400090f0eff */
[----:B------:R-:W-:Y:S02]  /*2580*/  LEA R110, P2, R11, UR14, 0x1 ;  /* 0x0000000e0b6e7c11 */ /* 0x000fe4000f8408ff */
[----:B------:R-:W-:-:S02]  /*2590*/  LEA.HI.X.SX32 R119, R7, UR15, 0x1, P4 ;  /* 0x0000000f07777c11 */ /* 0x000fc4000a0f0eff */
[----:B------:R-:W-:Y:S02]  /*25a0*/  LEA.HI.X.SX32 R121, R8, UR15, 0x1, P5 ;  /* 0x0000000f08797c11 */ /* 0x000fe4000a8f0eff */
[----:B------:R-:W-:Y:S02]  /*25b0*/  LEA.HI.X.SX32 R123, R9, UR15, 0x1, P3 ;  /* 0x0000000f097b7c11 */ /* 0x000fe400098f0eff */
[----:B------:R-:W-:Y:S02]  /*25c0*/  LEA.HI.X.SX32 R109, R10, UR15, 0x1, P1 ;  /* 0x0000000f0a6d7c11 */ /* 0x000fe400088f0eff */
[----:B------:R-:W-:Y:S02]  /*25d0*/  LEA R112, P4, R12, UR14, 0x1 ;  /* 0x0000000e0c707c11 */ /* 0x000fe4000f8808ff */
[----:B------:R-:W-:Y:S02]  /*25e0*/  LEA R106, P5, R13, UR14, 0x1 ;  /* 0x0000000e0d6a7c11 */ /* 0x000fe4000f8a08ff */
[----:B------:R-:W-:-:S02]  /*25f0*/  LEA R104, P3, R14, UR14, 0x1 ;  /* 0x0000000e0e687c11 */ /* 0x000fc4000f8608ff */
[----:B------:R-:W-:Y:S02]  /*2600*/  LEA R102, P1, R15, UR14, 0x1 ;  /* 0x0000000e0f667c11 */ /* 0x000fe4000f8208ff */
[----:B------:R-:W-:Y:S02]  /*2610*/  LEA.HI.X.SX32 R111, R11, UR15, 0x1, P2 ;  /* 0x0000000f0b6f7c11 */ /* 0x000fe400090f0eff */
[----:B------:R-:W-:Y:S02]  /*2620*/  LEA R100, P2, R18, UR14, 0x1 ;  /* 0x0000000e12647c11 */ /* 0x000fe4000f8408ff */
[----:B------:R-:W-:Y:S02]  /*2630*/  ISETP.NE.AND P0, PT, R16, RZ, PT ;  /* 0x000000ff1000720c */ /* 0x000fe40003f05270 */
[----:B------:R-:W-:Y:S02]  /*2640*/  LEA.HI.X.SX32 R113, R12, UR15, 0x1, P4 ;  /* 0x0000000f0c717c11 */ /* 0x000fe4000a0f0eff */
[----:B------:R-:W-:-:S02]  /*2650*/  LEA.HI.X.SX32 R107, R13, UR15, 0x1, P5 ;  /* 0x0000000f0d6b7c11 */ /* 0x000fc4000a8f0eff */
[----:B------:R-:W-:Y:S02]  /*2660*/  LEA.HI.X.SX32 R105, R14, UR15, 0x1, P3 ;  /* 0x0000000f0e697c11 */ /* 0x000fe400098f0eff */
[----:B------:R-:W-:Y:S02]  /*2670*/  LEA.HI.X.SX32 R103, R15, UR15, 0x1, P1 ;  /* 0x0000000f0f677c11 */ /* 0x000fe400088f0eff */
[----:B------:R-:W-:Y:S02]  /*2680*/  LEA R98, P4, R19, UR14, 0x1 ;  /* 0x0000000e13627c11 */ /* 0x000fe4000f8808ff */
[----:B------:R-:W-:Y:S02]  /*2690*/  LEA R96, P5, R20, UR14, 0x1 ;  /* 0x0000000e14607c11 */ /* 0x000fe4000f8a08ff */
[----:B------:R-:W-:Y:S02]  /*26a0*/  LEA R94, P3, R21, UR14, 0x1 ;  /* 0x0000000e155e7c11 */ /* 0x000fe4000f8608ff */
[----:B------:R-:W-:-:S02]  /*26b0*/  LEA R84, P1, R22, UR14, 0x1 ;  /* 0x0000000e16547c11 */ /* 0x000fc4000f8208ff */
[----:B------:R-:W-:Y:S02]  /*26c0*/  LEA.HI.X.SX32 R101, R18, UR15, 0x1, P2 ;  /* 0x0000000f12657c11 */ /* 0x000fe400090f0eff */
[----:B------:R-:W-:Y:S02]  /*26d0*/  LEA R86, P2, R23, UR14, 0x1 ;  /* 0x0000000e17567c11 */ /* 0x000fe4000f8408ff */
[----:B------:R-:W-:Y:S02]  /*26e0*/  LEA.HI.X.SX32 R99, R19, UR15, 0x1, P4 ;  /* 0x0000000f13637c11 */ /* 0x000fe4000a0f0eff */
[----:B------:R-:W-:Y:S02]  /*26f0*/  LEA.HI.X.SX32 R97, R20, UR15, 0x1, P5 ;  /* 0x0000000f14617c11 */ /* 0x000fe4000a8f0eff */
[----:B------:R-:W-:Y:S02]  /*2700*/  LEA.HI.X.SX32 R95, R21, UR15, 0x1, P3 ;  /* 0x0000000f155f7c11 */ /* 0x000fe400098f0eff */
[----:B------:R-:W-:-:S02]  /*2710*/  CS2R R20, SRZ ;  /* 0x0000000000147805 */ /* 0x000fc4000001ff00 */
[----:B------:R-:W-:Y:S02]  /*2720*/  LEA.HI.X.SX32 R85, R22, UR15, 0x1, P1 ;  /* 0x0000000f16557c11 */ /* 0x000fe400088f0eff */
[----:B------:R-:W-:Y:S02]  /*2730*/  LEA R88, P4, R24, UR14, 0x1 ;  /* 0x0000000e18587c11 */ /* 0x000fe4000f8808ff */
[----:B------:R-:W-:Y:S02]  /*2740*/  LEA R90, P5, R25, UR14, 0x1 ;  /* 0x0000000e195a7c11 */ /* 0x000fe4000f8a08ff */
[----:B------:R-:W-:Y:S02]  /*2750*/  LEA R92, P3, R26, UR14, 0x1 ;  /* 0x0000000e1a5c7c11 */ /* 0x000fe4000f8608ff */
[----:B------:R-:W-:Y:S02]  /*2760*/  LEA R74, P1, R27, UR14, 0x1 ;  /* 0x0000000e1b4a7c11 */ /* 0x000fe4000f8208ff */
[----:B------:R-:W-:-:S02]  /*2770*/  LEA.HI.X.SX32 R87, R23, UR15, 0x1, P2 ;  /* 0x0000000f17577c11 */ /* 0x000fc400090f0eff */
[----:B------:R-:W-:Y:S02]  /*2780*/  CS2R R22, SRZ ;  /* 0x0000000000167805 */ /* 0x000fe4000001ff00 */
[----:B------:R-:W-:Y:S02]  /*2790*/  LEA R76, P2, R28, UR14, 0x1 ;  /* 0x0000000e1c4c7c11 */ /* 0x000fe4000f8408ff */
[----:B------:R-:W-:Y:S02]  /*27a0*/  LEA.HI.X.SX32 R89, R24, UR15, 0x1, P4 ;  /* 0x0000000f18597c11 */ /* 0x000fe4000a0f0eff */
[----:B------:R-:W-:Y:S02]  /*27b0*/  LEA.HI.X.SX32 R91, R25, UR15, 0x1, P5 ;  /* 0x0000000f195b7c11 */ /* 0x000fe4000a8f0eff */
[----:B------:R-:W-:Y:S02]  /*27c0*/  CS2R R24, SRZ ;  /* 0x0000000000187805 */ /* 0x000fe4000001ff00 */
[----:B------:R-:W-:-:S02]  /*27d0*/  LEA.HI.X.SX32 R93, R26, UR15, 0x1, P3 ;  /* 0x0000000f1a5d7c11 */ /* 0x000fc400098f0eff */
[----:B------:R-:W-:Y:S02]  /*27e0*/  LEA.HI.X.SX32 R75, R27, UR15, 0x1, P1 ;  /* 0x0000000f1b4b7c11 */ /* 0x000fe400088f0eff */
[----:B------:R-:W-:Y:S02]  /*27f0*/  CS2R R26, SRZ ;  /* 0x00000000001a7805 */ /* 0x000fe4000001ff00 */
[----:B------:R-:W-:Y:S02]  /*2800*/  LEA R78, P4, R29, UR14, 0x1 ;  /* 0x0000000e1d4e7c11 */ /* 0x000fe4000f8808ff */
[----:B------:R-:W-:Y:S02]  /*2810*/  LEA R80, P5, R30, UR14, 0x1 ;  /* 0x0000000e1e507c11 */ /* 0x000fe4000f8a08ff */
[----:B------:R-:W-:Y:S02]  /*2820*/  LEA R82, P3, R31, UR14, 0x1 ;  /* 0x0000000e1f527c11 */ /* 0x000fe4000f8608ff */
[----:B------:R-:W-:-:S02]  /*2830*/  LEA R64, P1, R32, UR14, 0x1 ;  /* 0x0000000e20407c11 */ /* 0x000fc4000f8208ff */
[----:B------:R-:W-:Y:S02]  /*2840*/  LEA.HI.X.SX32 R77, R28, UR15, 0x1, P2 ;  /* 0x0000000f1c4d7c11 */ /* 0x000fe400090f0eff */
[----:B------:R-:W-:Y:S02]  /*2850*/  @!P0 LOP3.LUT R3, RZ, R16, RZ, 0x33, !PT ;  /* 0x00000010ff038212 */ /* 0x000fe400078e33ff */
[----:B------:R-:W-:Y:S02]  /*2860*/  LEA R66, P2, R33, UR14, 0x1 ;  /* 0x0000000e21427c11 */ /* 0x000fe4000f8408ff */
[----:B------:R-:W-:Y:S01]  /*2870*/  LEA.HI.X.SX32 R79, R29, UR15, 0x1, P4 ;  /* 0x0000000f1d4f7c11 */ /* 0x000fe2000a0f0eff */
[----:B0-----:R-:W-:Y:S01]  /*2880*/  IMAD R3, R3, UR10, RZ ;  /* 0x0000000a03037c24 */ /* 0x001fe2000f8e02ff */
[----:B------:R-:W-:Y:S02]  /*2890*/  LEA.HI.X.SX32 R81, R30, UR15, 0x1, P5 ;  /* 0x0000000f1e517c11 */ /* 0x000fe4000a8f0eff */
[----:B------:R-:W-:-:S02]  /*28a0*/  CS2R R28, SRZ ;  /* 0x00000000001c7805 */ /* 0x000fc4000001ff00 */
[----:B------:R-:W-:Y:S02]  /*28b0*/  LEA.HI.X.SX32 R83, R31, UR15, 0x1, P3 ;  /* 0x0000000f1f537c11 */ /* 0x000fe400098f0eff */
[----:B------:R-:W-:Y:S02]  /*28c0*/  CS2R R30, SRZ ;  /* 0x00000000001e7805 */ /* 0x000fe4000001ff00 */
[----:B------:R-:W-:Y:S01]  /*28d0*/  LEA.HI.X.SX32 R65, R32, UR15, 0x1, P1 ;  /* 0x0000000f20417c11 */ /* 0x000fe200088f0eff */
[----:B------:R-:W-:Y:S01]  /*28e0*/  IMAD.WIDE R2, R3, 0x2, RZ ;  /* 0x0000000203027825 */ /* 0x000fe200078e02ff */
[----:B------:R-:W-:Y:S02]  /*28f0*/  LEA R68, P4, R34, UR14, 0x1 ;  /* 0x0000000e22447c11 */ /* 0x000fe4000f8808ff */
[----:B------:R-:W-:Y:S02]  /*2900*/  LEA R70, P5, R35, UR14, 0x1 ;  /* 0x0000000e23467c11 */ /* 0x000fe4000f8a08ff */
[----:B------:R-:W-:-:S02]  /*2910*/  LEA R72, P3, R36, UR14, 0x1 ;  /* 0x0000000e24487c11 */ /* 0x000fc4000f8608ff */
[----:B------:R-:W-:Y:S02]  /*2920*/  LEA R60, P1, R37, UR14, 0x1 ;  /* 0x0000000e253c7c11 */ /* 0x000fe4000f8208ff */
[----:B------:R-:W-:Y:S02]  /*2930*/  LEA.HI.X.SX32 R67, R33, UR15, 0x1, P2 ;  /* 0x0000000f21437c11 */ /* 0x000fe400090f0eff */
[----:B------:R-:W-:Y:S02]  /*2940*/  CS2R R32, SRZ ;  /* 0x0000000000207805 */ /* 0x000fe4000001ff00 */
[----:B------:R-:W-:Y:S02]  /*2950*/  LEA R131, P0, R145, UR12, 0x1 ;  /* 0x0000000c91837c11 */ /* 0x000fe4000f8008ff */
[----:B------:R-:W-:Y:S02]  /*2960*/  LEA R62, P2, R5, UR14, 0x1 ;  /* 0x0000000e053e7c11 */ /* 0x000fe4000f8408ff */
[----:B------:R-:W-:-:S02]  /*2970*/  LEA.HI.X.SX32 R69, R34, UR15, 0x1, P4 ;  /* 0x0000000f22457c11 */ /* 0x000fc4000a0f0eff */
[----:B------:R-:W-:Y:S02]  /*2980*/  LEA.HI.X.SX32 R71, R35, UR15, 0x1, P5 ;  /* 0x0000000f23477c11 */ /* 0x000fe4000a8f0eff */
[----:B------:R-:W-:Y:S02]  /*2990*/  CS2R R34, SRZ ;  /* 0x0000000000227805 */ /* 0x000fe4000001ff00 */
[----:B------:R-:W-:Y:S02]  /*29a0*/  LEA.HI.X.SX32 R73, R36, UR15, 0x1, P3 ;  /* 0x0000000f24497c11 */ /* 0x000fe400098f0eff */
[----:B------:R-:W-:Y:S02]  /*29b0*/  LEA.HI.X.SX32 R61, R37, UR15, 0x1, P1 ;  /* 0x0000000f253d7c11 */ /* 0x000fe400088f0eff */
[----:B------:R-:W-:Y:S02]  /*29c0*/  CS2R R36, SRZ ;  /* 0x0000000000247805 */ /* 0x000fe4000001ff00 */
[----:B------:R-:W-:-:S02]  /*29d0*/  LEA.HI.X.SX32 R63, R5, UR15, 0x1, P2 ;  /* 0x0000000f053f7c11 */ /* 0x000fc400090f0eff */
[----:B------:R-:W-:Y:S02]  /*29e0*/  LEA.HI.X.SX32 R145, R145, UR13, 0x1, P0 ;  /* 0x0000000d91917c11 */ /* 0x000fe400080f0eff */
[----:B------:R-:W-:-:S07]  /*29f0*/  LOP3.LUT R148, R147, 0x20, RZ, 0x3c, !PT ;  /* 0x0000002093947812 */ /* 0x000fce00078e3cff */
.L_x_2:
[C---:B------:R-:W-:Y:S02]  /*2a00*/  IADD3 R8, P1, PT, R2.reuse, R131, RZ ;  /* 0x0000008302087210 */ /* 0x040fe40007f3e0ff */
[----:B------:R-:W-:Y:S02]  /*2a10*/  ISETP.GE.AND P0, PT, R143, UR7, PT ;  /* 0x000000078f007c0c */ /* 0x000fe4000bf06270 */
[----:B------:R-:W-:Y:S01]  /*2a20*/  PRMT R185, RZ, 0x7610, R185 ;  /* 0x00007610ffb97816 */ /* 0x000fe200000000b9 */
[----:B------:R-:W-:Y:S01]  /*2a30*/  IMAD.X R9, R3, 0x1, R145, P1 ;  /* 0x0000000103097824 */ /* 0x000fe200008e0691 */
[----:B------:R-:W-:Y:S02]  /*2a40*/  IADD3 R10, P1, PT, R2, R135, RZ ;  /* 0x00000087020a7210 */ /* 0x000fe40007f3e0ff */
[----:B------:R-:W-:Y:S02]  /*2a50*/  ISETP.GE.AND P3, PT, R142, UR7, PT ;  /* 0x000000078e007c0c */ /* 0x000fe4000bf66270 */
[----:B------:R-:W-:Y:S01]  /*2a60*/  ISETP.GE.AND P4, PT, R141, UR7, PT ;  /* 0x000000078d007c0c */ /* 0x000fe2000bf86270 */
[----:B------:R-:W-:Y:S01]  /*2a70*/  IMAD.X R11, R3, 0x1, R127, P1 ;  /* 0x00000001030b7824 */ /* 0x000fe200008e067f */
[----:B------:R-:W-:-:S02]  /*2a80*/  ISETP.GE.AND P1, PT, R140, UR7, PT ;  /* 0x000000078c007c0c */ /* 0x000fc4000bf26270 */
[C---:B------:R-:W-:Y:S01]  /*2a90*/  IADD3 R6, P2, PT, R2.reuse, R133, RZ ;  /* 0x0000008502067210 */ /* 0x040fe20007f5e0ff */
[----:B------:R0:W2:Y:S01]  /*2aa0*/  @!P0 LDG.E.U16 R185, desc[UR8][R8.64] ;  /* 0x0000000808b98981 */ /* 0x0000a2000c1e1500 */
[----:B------:R-:W-:Y:S02]  /*2ab0*/  IADD3 R4, P0, PT, R2, R137, RZ ;  /* 0x0000008902047210 */ /* 0x000fe40007f1e0ff */
[----:B------:R-:W-:Y:S01]  /*2ac0*/  PRMT R183, RZ, 0x7610, R183 ;  /* 0x00007610ffb77816 */ /* 0x000fe200000000b7 */
[C---:B------:R-:W-:Y:S01]  /*2ad0*/  IMAD.X R7, R3.reuse, 0x1, R125, P2 ;  /* 0x0000000103077824 */ /* 0x040fe200010e067d */
[----:B------:R-:W-:Y:S01]  /*2ae0*/  PRMT R181, RZ, 0x7610, R181 ;  /* 0x00007610ffb57816 */ /* 0x000fe200000000b5 */
[----:B------:R-:W-:Y:S01]  /*2af0*/  IMAD.X R5, R3, 0x1, R129, P0 ;  /* 0x0000000103057824 */ /* 0x000fe200000e0681 */
[----:B------:R-:W-:Y:S02]  /*2b00*/  PRMT R179, RZ, 0x7610, R179 ;  /* 0x00007610ffb37816 */ /* 0x000fe400000000b3 */
[----:B------:R1:W3:Y:S04]  /*2b10*/  @!P3 LDG.E.U16 R183, desc[UR8][R6.64] ;  /* 0x0000000806b7b981 */ /* 0x0002e8000c1e1500 */
[----:B------:R-:W4:Y:S04]  /*2b20*/  @!P4 LDG.E.U16 R181, desc[UR8][R10.64] ;  /* 0x000000080ab5c981 */ /* 0x000f28000c1e1500 */
[----:B------:R5:W4:Y:S01]  /*2b30*/  @!P1 LDG.E.U16 R179, desc[UR8][R4.64] ;  /* 0x0000000804b39981 */ /* 0x000b22000c1e1500 */
[----:B------:R-:W-:Y:S01]  /*2b40*/  BAR.SYNC.DEFER_BLOCKING 0x0 ;  /* 0x0000000000007b1d */ /* 0x000fe20000010000 */
[----:B------:R-:W-:Y:S01]  /*2b50*/  ISETP.GE.AND P2, PT, R144, UR7, PT ;  /* 0x0000000790007c0c */ /* 0x000fe2000bf46270 */
[----:B0-----:R-:W-:Y:S01]  /*2b60*/  IMAD.WIDE R8, R149, 0x2, R62 ;  /* 0x0000000295087825 */ /* 0x001fe200078e023e */
[----:B------:R-:W-:-:S02]  /*2b70*/  PRMT R59, RZ, 0x7610, R59 ;  /* 0x00007610ff3b7816 */ /* 0x000fc4000000003b */
[----:B------:R-:W-:Y:S01]  /*2b80*/  PRMT R57, RZ, 0x7610, R57 ;  /* 0x00007610ff397816 */ /* 0x000fe20000000039 */
[C---:B-1----:R-:W-:Y:S01]  /*2b90*/  IMAD.WIDE R6, R149.reuse, 0x2, R60 ;  /* 0x0000000295067825 */ /* 0x042fe200078e023c */
[----:B------:R-:W-:Y:S02]  /*2ba0*/  PRMT R51, RZ, 0x7610, R51 ;  /* 0x00007610ff337816 */ /* 0x000fe40000000033 */
[----:B------:R-:W-:Y:S01]  /*2bb0*/  PRMT R49, RZ, 0x7610, R49 ;  /* 0x00007610ff317816 */ /* 0x000fe20000000031 */
[C---:B-----5:R-:W-:Y:S01]  /*2bc0*/  IMAD.WIDE R4, R149.reuse, 0x2, R72 ;  /* 0x0000000295047825 */ /* 0x060fe200078e0248 */
[----:B------:R-:W-:Y:S02]  /*2bd0*/  PRMT R19, RZ, 0x7610, R19 ;  /* 0x00007610ff137816 */ /* 0x000fe40000000013 */
[----:B------:R-:W-:Y:S01]  /*2be0*/  PRMT R17, RZ, 0x7610, R17 ;  /* 0x00007610ff117816 */ /* 0x000fe20000000011 */
[----:B------:R-:W-:Y:S01]  /*2bf0*/  IMAD.WIDE R10, R149, 0x2, R66 ;  /* 0x00000002950a7825 */ /* 0x000fe200078e0242 */
[----:B------:R-:W-:-:S03]  /*2c00*/  PRMT R15, RZ, 0x7610, R15 ;  /* 0x00007610ff0f7816 */ /* 0x000fc6000000000f */
[C---:B------:R-:W-:Y:S01]  /*2c10*/  IMAD.WIDE R12, R149.reuse, 0x2, R64 ;  /* 0x00000002950c7825 */ /* 0x040fe200078e0240 */
[----:B------:R0:W5:Y:S04]  /*2c20*/  @!P2 LDG.E.U16 R59, desc[UR8][R8.64] ;  /* 0x00000008083ba981 */ /* 0x000168000c1e1500 */
[----:B------:R1:W5:Y:S01]  /*2c30*/  @!P2 LDG.E.U16 R57, desc[UR8][R6.64] ;  /* 0x000000080639a981 */ /* 0x000362000c1e1500 */
[----:B------:R-:W-:Y:S02]  /*2c40*/  PRMT R187, RZ, 0x7610, R187 ;  /* 0x00007610ffbb7816 */ /* 0x000fe400000000bb */
[----:B------:R-:W-:Y:S01]  /*2c50*/  PRMT R189, RZ, 0x7610, R189 ;  /* 0x00007610ffbd7816 */ /* 0x000fe200000000bd */
[----:B------:R1:W5:Y:S01]  /*2c60*/  @!P2 LDG.E.U16 R51, desc[UR8][R4.64] ;  /* 0x000000080433a981 */ /* 0x000362000c1e1500 */
[----:B0-----:R-:W-:Y:S01]  /*2c70*/  IMAD.WIDE R8, R149, 0x2, R68 ;  /* 0x0000000295087825 */ /* 0x001fe200078e0244 */
[----:B------:R-:W-:-:S02]  /*2c80*/  PRMT R191, RZ, 0x7610, R191 ;  /* 0x00007610ffbf7816 */ /* 0x000fc400000000bf */
[----:B------:R0:W5:Y:S01]  /*2c90*/  @!P2 LDG.E.U16 R17, desc[UR8][R10.64] ;  /* 0x000000080a11a981 */ /* 0x000162000c1e1500 */
[C---:B-1----:R-:W-:Y:S01]  /*2ca0*/  IMAD.WIDE R6, R149.reuse, 0x2, R70 ;  /* 0x0000000295067825 */ /* 0x042fe200078e0246 */
[----:B------:R-:W-:Y:S02]  /*2cb0*/  PRMT R193, RZ, 0x7610, R193 ;  /* 0x00007610ffc17816 */ /* 0x000fe400000000c1 */
[----:B------:R1:W5:Y:S01]  /*2cc0*/  @!P2 LDG.E.U16 R19, desc[UR8][R8.64] ;  /* 0x000000080813a981 */ /* 0x000362000c1e1500 */
[----:B------:R-:W-:Y:S01]  /*2cd0*/  PRMT R195, RZ, 0x7610, R195 ;  /* 0x00007610ffc37816 */ /* 0x000fe200000000c3 */
[C---:B------:R-:W-:Y:S02]  /*2ce0*/  IMAD.WIDE R4, R149.reuse, 0x2, R82 ;  /* 0x0000000295047825 */ /* 0x040fe400078e0252 */
[----:B------:R1:W5:Y:S02]  /*2cf0*/  @!P2 LDG.E.U16 R49, desc[UR8][R6.64] ;  /* 0x000000080631a981 */ /* 0x000364000c1e1500 */
[----:B0-----:R-:W-:-:S02]  /*2d00*/  IMAD.WIDE R10, R149, 0x2, R76 ;  /* 0x00000002950a7825 */ /* 0x001fc400078e024c */
[----:B------:R0:W5:Y:S02]  /*2d10*/  @!P2 LDG.E.U16 R15, desc[UR8][R12.64] ;  /* 0x000000080c0fa981 */ /* 0x000164000c1e1500 */
[C---:B-1----:R-:W-:Y:S01]  /*2d20*/  IMAD.WIDE R8, R149.reuse, 0x2, R78 ;  /* 0x0000000295087825 */ /* 0x042fe200078e024e */
[----:B------:R-:W-:Y:S01]  /*2d30*/  PRMT R205, RZ, 0x7610, R205 ;  /* 0x00007610ffcd7816 */ /* 0x000fe200000000cd */
[----:B------:R1:W5:Y:S02]  /*2d40*/  @!P2 LDG.E.U16 R187, desc[UR8][R4.64] ;  /* 0x0000000804bba981 */ /* 0x000364000c1e1500 */
[C---:B------:R-:W-:Y:S01]  /*2d50*/  IMAD.WIDE R6, R149.reuse, 0x2, R80 ;  /* 0x0000000295067825 */ /* 0x040fe200078e0250 */
[----:B------:R-:W-:Y:S01]  /*2d60*/  PRMT R203, RZ, 0x7610, R203 ;  /* 0x00007610ffcb7816 */ /* 0x000fe200000000cb */
[----:B------:R1:W5:Y:S02]  /*2d70*/  @!P2 LDG.E.U16 R191, desc[UR8][R8.64] ;  /* 0x0000000808bfa981 */ /* 0x000364000c1e1500 */
[C---:B0-----:R-:W-:Y:S01]  /*2d80*/  IMAD.WIDE R12, R149.reuse, 0x2, R74 ;  /* 0x00000002950c7825 */ /* 0x041fe200078e024a */
[----:B------:R-:W-:Y:S01]  /*2d90*/  PRMT R201, RZ, 0x7610, R201 ;  /* 0x00007610ffc97816 */ /* 0x000fe200000000c9 */
[----:B------:R0:W5:Y:S01]  /*2da0*/  @!P2 LDG.E.U16 R189, desc[UR8][R6.64] ;  /* 0x0000000806bda981 */ /* 0x000162000c1e1500 */
[----:B------:R-:W-:Y:S01]  /*2db0*/  PRMT R199, RZ, 0x7610, R199 ;  /* 0x00007610ffc77816 */ /* 0x000fe200000000c7 */
[C---:B-1----:R-:W-:Y:S01]  /*2dc0*/  IMAD.WIDE R4, R149.reuse, 0x2, R92 ;  /* 0x0000000295047825 */ /* 0x042fe200078e025c */
[----:B------:R-:W-:Y:S01]  /*2dd0*/  PRMT R197, RZ, 0x7610, R197 ;  /* 0x00007610ffc57816 */ /* 0x000fe200000000c5 */
[----:B------:R1:W5:Y:S02]  /*2de0*/  @!P2 LDG.E.U16 R193, desc[UR8][R10.64] ;  /* 0x000000080ac1a981 */ /* 0x000364000c1e1500 */
[----:B------:R-:W-:-:S02]  /*2df0*/  IMAD.WIDE R8, R149, 0x2, R88 ;  /* 0x0000000295087825 */ /* 0x000fc400078e0258 */
[----:B------:R1:W5:Y:S02]  /*2e00*/  @!P2 LDG.E.U16 R195, desc[UR8][R12.64] ;  /* 0x000000080cc3a981 */ /* 0x000364000c1e1500 */
[C---:B0-----:R-:W-:Y:S01]  /*2e10*/  IMAD.WIDE R6, R149.reuse, 0x2, R90 ;  /* 0x0000000295067825 */ /* 0x041fe200078e025a */
[----:B------:R-:W-:Y:S01]  /*2e20*/  PRMT R207, RZ, 0x7610, R207 ;  /* 0x00007610ffcf7816 */ /* 0x000fe200000000cf */
[----:B------:R0:W5:Y:S02]  /*2e30*/  @!P2 LDG.E.U16 R205, desc[UR8][R4.64] ;  /* 0x0000000804cda981 */ /* 0x000164000c1e1500 */
[C---:B-1----:R-:W-:Y:S01]  /*2e40*/  IMAD.WIDE R10, R149.reuse, 0x2, R86 ;  /* 0x00000002950a7825 */ /* 0x042fe200078e0256 */
[----:B------:R-:W-:Y:S01]  /*2e50*/  PRMT R209, RZ, 0x7610, R209 ;  /* 0x00007610ffd17816 */ /* 0x000fe200000000d1 */
[----:B------:R1:W5:Y:S02]  /*2e60*/  @!P2 LDG.E.U16 R203, desc[UR8][R6.64] ;  /* 0x0000000806cba981 */ /* 0x000364000c1e1500 */
[C---:B------:R-:W-:Y:S01]  /*2e70*/  IMAD.WIDE R12, R149.reuse, 0x2, R84 ;  /* 0x00000002950c7825 */ /* 0x040fe200078e0254 */
[----:B------:R-:W-:Y:S01]  /*2e80*/  PRMT R211, RZ, 0x7610, R211 ;  /* 0x00007610ffd37816 */ /* 0x000fe200000000d3 */
[----:B------:R1:W5:Y:S01]  /*2e90*/  @!P2 LDG.E.U16 R201, desc[UR8][R8.64] ;  /* 0x0000000808c9a981 */ /* 0x000362000c1e1500 */
[----:B------:R-:W-:Y:S01]  /*2ea0*/  PRMT R213, RZ, 0x7610, R213 ;  /* 0x00007610ffd57816 */ /* 0x000fe200000000d5 */
[C---:B0-----:R-:W-:Y:S01]  /*2eb0*/  IMAD.WIDE R4, R149.reuse, 0x2, R94 ;  /* 0x0000000295047825 */ /* 0x041fe200078e025e */
[----:B------:R-:W-:Y:S01]  /*2ec0*/  PRMT R215, RZ, 0x7610, R215 ;  /* 0x00007610ffd77816 */ /* 0x000fe200000000d7 */
[----:B------:R0:W5:Y:S02]  /*2ed0*/  @!P2 LDG.E.U16 R199, desc[UR8][R10.64] ;  /* 0x000000080ac7a981 */ /* 0x000164000c1e1500 */
[----:B-1----:R-:W-:-:S02]  /*2ee0*/  IMAD.WIDE R6, R149, 0x2, R96 ;  /* 0x0000000295067825 */ /* 0x002fc400078e0260 */
[----:B------:R1:W5:Y:S02]  /*2ef0*/  @!P2 LDG.E.U16 R197, desc[UR8][R12.64] ;  /* 0x000000080cc5a981 */ /* 0x000364000c1e1500 */
[C---:B------:R-:W-:Y:S01]  /*2f00*/  IMAD.WIDE R8, R149.reuse, 0x2, R98 ;  /* 0x0000000295087825 */ /* 0x040fe200078e0262 */
[----:B------:R-:W-:Y:S01]  /*2f10*/  PRMT R217, RZ, 0x7610, R217 ;  /* 0x00007610ffd97816 */ /* 0x000fe200000000d9 */
[----:B------:R1:W5:Y:S02]  /*2f20*/  @!P2 LDG.E.U16 R207, desc[UR8][R4.64] ;  /* 0x0000000804cfa981 */ /* 0x000364000c1e1500 */
[C---:B0-----:R-:W-:Y:S01]  /*2f30*/  IMAD.WIDE R10, R149.reuse, 0x2, R100 ;  /* 0x00000002950a7825 */ /* 0x041fe200078e0264 */
[----:B------:R-:W-:Y:S01]  /*2f40*/  PRMT R219, RZ, 0x7610, R219 ;  /* 0x00007610ffdb7816 */ /* 0x000fe200000000db */
[----:B------:R0:W5:Y:S02]  /*2f50*/  @!P2 LDG.E.U16 R209, desc[UR8][R6.64] ;  /* 0x0000000806d1a981 */ /* 0x000164000c1e1500 */
[C---:B-1----:R-:W-:Y:S01]  /*2f60*/  IMAD.WIDE R12, R149.reuse, 0x2, R102 ;  /* 0x00000002950c7825 */ /* 0x042fe200078e0266 */
[----:B------:R-:W-:Y:S01]  /*2f70*/  PRMT R221, RZ, 0x7610, R221 ;  /* 0x00007610ffdd7816 */ /* 0x000fe200000000dd */
[----:B------:R1:W5:Y:S01]  /*2f80*/  @!P2 LDG.E.U16 R211, desc[UR8][R8.64] ;  /* 0x0000000808d3a981 */ /* 0x000362000c1e1500 */
[----:B------:R-:W-:Y:S01]  /*2f90*/  PRMT R223, RZ, 0x7610, R223 ;  /* 0x00007610ffdf7816 */ /* 0x000fe200000000df */
[C---:B------:R-:W-:Y:S01]  /*2fa0*/  IMAD.WIDE R4, R149.reuse, 0x2, R104 ;  /* 0x0000000295047825 */ /* 0x040fe200078e0268 */
[----:B------:R-:W-:Y:S01]  /*2fb0*/  PRMT R225, RZ, 0x7610, R225 ;  /* 0x00007610ffe17816 */ /* 0x000fe200000000e1 */
        /* <DEDUP_REMOVED lines=18> */
[C---:B0-----:R-:W-:Y:S02]  /*30e0*/  IMAD.WIDE R8, R149.reuse, 0x2, R118 ;  /* 0x0000000295087825 */ /* 0x041fe400078e0276 */
[----:B------:R-:W5:Y:S02]  /*30f0*/  @!P2 LDG.E.U16 R227, desc[UR8][R4.64] ;  /* 0x0000000804e3a981 */ /* 0x000f64000c1e1500 */
[C---:B-1----:R-:W-:Y:S02]  /*3100*/  IMAD.WIDE R10, R149.reuse, 0x2, R116 ;  /* 0x00000002950a7825 */ /* 0x042fe400078e0274 */
[----:B------:R-:W5:Y:S02]  /*3110*/  @!P2 LDG.E.U16 R229, desc[UR8][R6.64] ;  /* 0x0000000806e5a981 */ /* 0x000f64000c1e1500 */
[----:B------:R-:W-:-:S02]  /*3120*/  IMAD.WIDE R12, R149, 0x2, R114 ;  /* 0x00000002950c7825 */ /* 0x000fc400078e0272 */
[----:B------:R-:W5:Y:S04]  /*3130*/  @!P2 LDG.E.U16 R231, desc[UR8][R8.64] ;  /* 0x0000000808e7a981 */ /* 0x000f68000c1e1500 */
[----:B------:R-:W5:Y:S04]  /*3140*/  @!P2 LDG.E.U16 R233, desc[UR8][R10.64] ;  /* 0x000000080ae9a981 */ /* 0x000f68000c1e1500 */
[----:B------:R-:W5:Y:S01]  /*3150*/  @!P2 LDG.E.U16 R235, desc[UR8][R12.64] ;  /* 0x000000080ceba981 */ /* 0x000f62000c1e1500 */
[----:B------:R-:W-:-:S04]  /*3160*/  UIADD3 UR6, UPT, UPT, UR6, -0x1, URZ ;  /* 0xffffffff06067890 */ /* 0x000fc8000fffe0ff */
[----:B------:R-:W-:Y:S01]  /*3170*/  UISETP.NE.U32.AND UP0, UPT, UR6, URZ, UPT ;  /* 0x000000ff0600728c */ /* 0x000fe2000bf05070 */
[C---:B------:R-:W-:Y:S01]  /*3180*/  IMAD.WIDE R114, R151.reuse, 0x2, R114 ;  /* 0x0000000297727825 */ /* 0x040fe200078e0272 */
[----:B--2---:R-:W-:Y:S04]  /*3190*/  STS.U16 [R124+UR5+0x4000], R185 ;  /* 0x004000b97c007988 */ /* 0x004fe80008000405 */
[----:B---3--:R-:W-:Y:S04]  /*31a0*/  STS.U16 [R124+UR5+0x4200], R183 ;  /* 0x004200b77c007988 */ /* 0x008fe80008000405 */
[----:B----4-:R-:W-:Y:S04]  /*31b0*/  STS.U16 [R124+UR5+0x4400], R181 ;  /* 0x004400b57c007988 */ /* 0x010fe80008000405 */
[----:B------:R-:W-:Y:S04]  /*31c0*/  STS.U16 [R124+UR5+0x4600], R179 ;  /* 0x004600b37c007988 */ /* 0x000fe80008000405 */
[----:B-----5:R-:W-:Y:S04]  /*31d0*/  STS.U16 [R124+UR5], R59 ;  /* 0x0000003b7c007988 */ /* 0x020fe80008000405 */
[----:B------:R-:W-:Y:S04]  /*31e0*/  STS.U16 [R124+UR5+0x200], R57 ;  /* 0x000200397c007988 */ /* 0x000fe80008000405 */
        /* <DEDUP_REMOVED lines=29> */
[----:B------:R-:W-:Y:S01]  /*33c0*/  STS.U16 [R124+UR5+0x3e00], R235 ;  /* 0x003e00eb7c007988 */ /* 0x000fe20008000405 */
[----:B------:R-:W-:Y:S06]  /*33d0*/  BAR.SYNC.DEFER_BLOCKING 0x0 ;  /* 0x0000000000007b1d */ /* 0x000fec0000010000 */
[----:B------:R-:W-:Y:S04]  /*33e0*/  LDSM.16.MT88.4 R56, [R147+UR5+0x4000] ;  /* 0x004000059338783b */ /* 0x000fe80008004200 */
[----:B------:R-:W0:Y:S04]  /*33f0*/  LDSM.16.M88.4 R4, [R0] ;  /* 0x000000000004783b */ /* 0x000e280000000200 */
[----:B------:R-:W1:Y:S04]  /*3400*/  LDSM.16.M88.4 R8, [R0+0x1000] ;  /* 0x001000000008783b */ /* 0x000e680000000200 */
[----:B------:R-:W2:Y:S04]  /*3410*/  LDSM.16.M88.4 R12, [R0+0x2000] ;  /* 0x00200000000c783b */ /* 0x000ea80000000200 */
[----:B------:R-:W3:Y:S04]  /*3420*/  LDSM.16.M88.4 R16, [R0+0x3000] ;  /* 0x003000000010783b */ /* 0x000ee80000000200 */
[----:B------:R-:W4:Y:S01]  /*3430*/  LDSM.16.MT88.4 R48, [R148+UR5+0x4000] ;  /* 0x004000059430783b */ /* 0x000f220008004200 */
[C---:B0-----:R-:W-:Y:S08]  /*3440*/  HMMA.16816.F32.BF16 R20, R56.reuse, R4, R20 ;  /* 0x000000043814723c */ /* 0x041ff00000041814 */
[C---:B-1----:R-:W-:Y:S08]  /*3450*/  HMMA.16816.F32.BF16 R24, R56.reuse, R8, R24 ;  /* 0x000000083818723c */ /* 0x042ff00000041818 */
[C---:B--2---:R-:W-:Y:S08]  /*3460*/  HMMA.16816.F32.BF16 R28, R56.reuse, R12, R28 ;  /* 0x0000000c381c723c */ /* 0x044ff0000004181c */
[----:B---3--:R-:W-:Y:S01]  /*3470*/  HMMA.16816.F32.BF16 R52, R56, R16, R52 ;  /* 0x000000103834723c */ /* 0x008fe20000041834 */
[----:B------:R-:W0:Y:S07]  /*3480*/  LDSM.16.MT88.4 R56, [R147+UR5+0x4400] ;  /* 0x004400059338783b */ /* 0x000e2e0008004200 */
[C---:B----4-:R-:W-:Y:S08]  /*3490*/  HMMA.16816.F32.BF16 R32, R48.reuse, R4, R32 ;  /* 0x000000043020723c */ /* 0x050ff00000041820 */
[C---:B------:R-:W-:Y:S08]  /*34a0*/  HMMA.16816.F32.BF16 R36, R48.reuse, R8, R36 ;  /* 0x000000083024723c */ /* 0x040ff00000041824 */
[C---:B------:R-:W-:Y:S08]  /*34b0*/  HMMA.16816.F32.BF16 R40, R48.reuse, R12, R40 ;  /* 0x0000000c3028723c */ /* 0x040ff00000041828 */
[----:B------:R-:W-:Y:S01]  /*34c0*/  HMMA.16816.F32.BF16 R44, R48, R16, R44 ;  /* 0x00000010302c723c */ /* 0x000fe2000004182c */
[----:B------:R-:W1:Y:S07]  /*34d0*/  LDSM.16.MT88.4 R48, [R148+UR5+0x4400] ;  /* 0x004400059430783b */ /* 0x000e6e0008004200 */
[C---:B0-----:R-:W-:Y:S08]  /*34e0*/  HMMA.16816.F32.BF16 R20, R56.reuse, R6, R20 ;  /* 0x000000063814723c */ /* 0x041ff00000041814 */
[C---:B------:R-:W-:Y:S08]  /*34f0*/  HMMA.16816.F32.BF16 R24, R56.reuse, R10, R24 ;  /* 0x0000000a3818723c */ /* 0x040ff00000041818 */
[C---:B------:R-:W-:Y:S08]  /*3500*/  HMMA.16816.F32.BF16 R28, R56.reuse, R14, R28 ;  /* 0x0000000e381c723c */ /* 0x040ff0000004181c */
[----:B------:R-:W-:Y:S08]  /*3510*/  HMMA.16816.F32.BF16 R52, R56, R18, R52 ;  /* 0x000000123834723c */ /* 0x000ff00000041834 */
[C---:B-1----:R-:W-:Y:S08]  /*3520*/  HMMA.16816.F32.BF16 R32, R48.reuse, R6, R32 ;  /* 0x000000063020723c */ /* 0x042ff00000041820 */
[C---:B------:R-:W-:Y:S08]  /*3530*/  HMMA.16816.F32.BF16 R36, R48.reuse, R10, R36 ;  /* 0x0000000a3024723c */ /* 0x040ff00000041824 */
[C---:B------:R-:W-:Y:S08]  /*3540*/  HMMA.16816.F32.BF16 R40, R48.reuse, R14, R40 ;  /* 0x0000000e3028723c */ /* 0x040ff00000041828 */
[----:B------:R-:W-:Y:S01]  /*3550*/  HMMA.16816.F32.BF16 R44, R48, R18, R44 ;  /* 0x00000012302c723c */ /* 0x000fe2000004182c */
[----:B------:R-:W-:Y:S01]  /*3560*/  IMAD.WIDE R116, R151, 0x2, R116 ;  /* 0x0000000297747825 */ /* 0x000fe200078e0274 */
[----:B------:R-:W-:-:S03]  /*3570*/  UIADD3 UR7, UPT, UPT, UR7, -0x20, URZ ;  /* 0xffffffe007077890 */ /* 0x000fc6000fffe0ff */
[----:B------:R-:W-:-:S04]  /*3580*/  IMAD.WIDE R118, R151, 0x2, R118 ;  /* 0x0000000297767825 */ /* 0x000fc800078e0276 */
        /* <DEDUP_REMOVED lines=29> */
[----:B------:R-:W-:Y:S01]  /*3760*/  IMAD.WIDE R2, R146, 0x2, R2 ;  /* 0x0000000292027825 */ /* 0x000fe200078e0202 */
[----:B------:R-:W-:Y:S06]  /*3770*/  BRA.U UP0, `(.L_x_2) ;  /* 0xfffffff100a07547 */ /* 0x000fec000b83ffff */
[----:B------:R-:W-:Y:S02]  /*3780*/  F2FP.BF16.F32.PACK_AB R2, R39, R35 ;  /* 0x000000232702723e */ /* 0x000fe400000010ff */
[----:B------:R-:W-:Y:S02]  /*3790*/  F2FP.BF16.F32.PACK_AB R4, R27, R23 ;  /* 0x000000171b04723e */ /* 0x000fe400000010ff */
[----:B------:R-:W-:Y:S02]  /*37a0*/  F2FP.BF16.F32.PACK_AB R6, R37, R33 ;  /* 0x000000212506723e */ /* 0x000fe400000010ff */
[----:B------:R-:W-:Y:S02]  /*37b0*/  F2FP.BF16.F32.PACK_AB R8, R25, R21 ;  /* 0x000000151908723e */ /* 0x000fe400000010ff */
[----:B------:R-:W-:Y:S02]  /*37c0*/  F2FP.BF16.F32.PACK_AB R3, R47, R43 ;  /* 0x0000002b2f03723e */ /* 0x000fe400000010ff */
[----:B------:R-:W-:-:S02]  /*37d0*/  F2FP.BF16.F32.PACK_AB R35, R46, R42 ;  /* 0x0000002a2e23723e */ /* 0x000fc400000010ff */
        /* <DEDUP_REMOVED lines=9> */
[----:B------:R-:W-:-:S07]  /*3870*/  F2FP.BF16.F32.PACK_AB R20, R24, R20 ;  /* 0x000000141814723e */ /* 0x000fce00000010ff */
.L_x_1:
[----:B------:R-:W0:Y:S01]  /*3880*/  S2R R12, SR_TID.X ;  /* 0x00000000000c7919 */ /* 0x000e220000002100 */
[----:B------:R-:W1:Y:S01]  /*3890*/  S2UR UR5, SR_CgaCtaId ;  /* 0x00000000000579c3 */ /* 0x000e620000008800 */
[----:B------:R-:W-:Y:S01]  /*38a0*/  LOP3.LUT R13, R126, 0x1f8, RZ, 0xc0, !PT ;  /* 0x000001f87e0d7812 */ /* 0x000fe200078ec0ff */
[----:B------:R-:W-:-:S06]  /*38b0*/  UMOV UR4, 0x400 ;  /* 0x0000040000047882 */ /* 0x000fcc0000000000 */
[----:B------:R-:W-:Y:S01]  /*38c0*/  BAR.SYNC.DEFER_BLOCKING 0x0 ;  /* 0x0000000000007b1d */ /* 0x000fe20000010000 */
[----:B------:R-:W-:-:S07]  /*38d0*/  LOP3.LUT R128, R139, 0x60, R128, 0xf8, !PT ;  /* 0x000000608b807812 */ /* 0x000fce00078ef880 */
[----:B------:R-:W2:Y:S01]  /*38e0*/  LDC R19, c[0x0][0x3b8] ;  /* 0x0000ee00ff137b82 */ /* 0x000ea20000000800 */
[----:B------:R-:W3:Y:S01]  /*38f0*/  LDCU.128 UR12, c[0x0][0x390] ;  /* 0x00007200ff0c77ac */ /* 0x000ee20008000c00 */
[----:B-1----:R-:W-:Y:S01]  /*3900*/  ULEA UR4, UR5, UR4, 0x18 ;  /* 0x0000000405047291 */ /* 0x002fe2000f8ec0ff */
[----:B------:R-:W1:Y:S01]  /*3910*/  LDCU UR5, c[0x0][0x3b4] ;  /* 0x00007680ff0577ac */ /* 0x000e620008000800 */
[----:B---3--:R-:W-:Y:S02]  /*3920*/  ISETP.GE.AND P0, PT, R130, UR14, PT ;  /* 0x0000000e82007c0c */ /* 0x008fe4000bf06270 */
[----:B0-----:R-:W-:Y:S02]  /*3930*/  SHF.R.S32.HI R10, RZ, 0x4, R12 ;  /* 0x00000004ff0a7819 */ /* 0x001fe4000001140c */
[----:B------:R-:W-:Y:S02]  /*3940*/  LOP3.LUT R0, R12, 0xc, RZ, 0xc0, !PT ;  /* 0x0000000c0c007812 */ /* 0x000fe400078ec0ff */
[----:B------:R-:W-:-:S02]  /*3950*/  SGXT R10, R10, 0x1 ;  /* 0x000000010a0a781a */ /* 0x000fc40000000200 */
[----:B------:R-:W-:Y:S01]  /*3960*/  ISETP.LT.AND P2, PT, R138, UR15, !P0 ;  /* 0x0000000f8a007c0c */ /* 0x000fe2000c741270 */
[----:B------:R-:W-:Y:S01]  /*3970*/  IMAD R13, R0, 0x400, R13 ;  /* 0x00000400000d7824 */ /* 0x000fe200078e020d */
[----:B------:R-:W-:Y:S01]  /*3980*/  LOP3.LUT R11, R10, 0x1020, RZ, 0xc0, !PT ;  /* 0x000010200a0b7812 */ /* 0x000fe200078ec0ff */
[-C--:B--2---:R-:W-:Y:S01]  /*3990*/  IMAD R138, R138, R19.reuse, RZ ;  /* 0x000000138a8a7224 */ /* 0x084fe200078e02ff */
[C---:B------:R-:W-:Y:S01]  /*39a0*/  ISETP.LT.AND P5, PT, R136.reuse, UR15, !P0 ;  /* 0x0000000f88007c0c */ /* 0x040fe2000c7a1270 */
[----:B------:R-:W-:Y:S01]  /*39b0*/  IMAD R136, R136, R19, RZ ;  /* 0x0000001388887224 */ /* 0x000fe200078e02ff */
[----:B------:R-:W-:Y:S01]  /*39c0*/  ISETP.LT.AND P1, PT, R178, UR15, !P0 ;  /* 0x0000000fb2007c0c */ /* 0x000fe2000c721270 */
[----:B------:R-:W-:Y:S01]  /*39d0*/  IMAD R11, R0, 0x2, R11 ;  /* 0x00000002000b7824 */ /* 0x000fe200078e020b */
[----:B------:R-:W-:Y:S01]  /*39e0*/  SHF.R.U32.HI R0, RZ, 0x1, R12 ;  /* 0x00000001ff007819 */ /* 0x000fe2000001160c */
[----:B-1----:R-:W-:-:S03]  /*39f0*/  IMAD R130, R130, UR5, RZ ;  /* 0x0000000582827c24 */ /* 0x002fc6000f8e02ff */
[----:B------:R-:W-:Y:S02]  /*3a00*/  LOP3.LUT R11, R11, R128, RZ, 0x3c, !PT ;  /* 0x000000800b0b7212 */ /* 0x000fe400078e3cff */
[----:B------:R-:W-:Y:S02]  /*3a10*/  LOP3.LUT R13, R13, 0x60, R0, 0x78, !PT ;  /* 0x000000600d0d7812 */ /* 0x000fe400078e7800 */
[----:B------:R-:W-:Y:S01]  /*3a20*/  LOP3.LUT R0, R11, 0x2040, RZ, 0x3c, !PT ;  /* 0x000020400b007812 */ /* 0x000fe200078e3cff */
[----:B------:R-:W-:Y:S01]  /*3a30*/  STS.64 [R11+UR4], R20 ;  /* 0x000000140b007988 */ /* 0x000fe20008000a04 */
[----:B------:R-:W-:-:S03]  /*3a40*/  LEA R15, P3, R130, UR12, 0x1 ;  /* 0x0000000c820f7c11 */ /* 0x000fc6000f8608ff */
[----:B------:R-:W-:Y:S01]  /*3a50*/  STS.64 [R11+UR4+0x100], R8 ;  /* 0x000100080b007988 */ /* 0x000fe20008000a04 */
[----:B------:R-:W-:Y:S02]  /*3a60*/  LEA.HI.X.SX32 R17, R130, UR13, 0x1, P3 ;  /* 0x0000000d82117c11 */ /* 0x000fe400098f0eff */
[C---:B------:R-:W-:Y:S01]  /*3a70*/  ISETP.LT.AND P3, PT, R134.reuse, UR15, !P0 ;  /* 0x0000000f86007c0c */ /* 0x040fe2000c761270 */
[----:B------:R-:W-:Y:S01]  /*3a80*/  STS.64 [R11+UR4+0x80], R32 ;  /* 0x000080200b007988 */ /* 0x000fe20008000a04 */
[----:B------:R-:W-:-:S03]  /*3a90*/  IMAD R134, R134, R19, RZ ;  /* 0x0000001386867224 */ /* 0x000fc600078e02ff */
[----:B------:R-:W-:Y:S04]  /*3aa0*/  STS.64 [R11+UR4+0x180], R6 ;  /* 0x000180060b007988 */ /* 0x000fe80008000a04 */
[----:B------:R-:W-:Y:S04]  /*3ab0*/  STS.64 [R0+UR4], R22 ;  /* 0x0000001600007988 */ /* 0x000fe80008000a04 */
[----:B------:R0:W-:Y:S04]  /*3ac0*/  STS.64 [R0+UR4+0x100], R4 ;  /* 0x0001000400007988 */ /* 0x0001e80008000a04 */
[----:B------:R-:W-:Y:S04]  /*3ad0*/  STS.64 [R0+UR4+0x80], R34 ;  /* 0x0000802200007988 */ /* 0x000fe80008000a04 */
[----:B------:R1:W-:Y:S01]  /*3ae0*/  STS.64 [R0+UR4+0x180], R2 ;  /* 0x0001800200007988 */ /* 0x0003e20008000a04 */
[----:B------:R-:W-:Y:S01]  /*3af0*/  BAR.SYNC.DEFER_BLOCKING 0x0 ;  /* 0x0000000000007b1d */ /* 0x000fe20000010000 */
[----:B0-----:R-:W-:-:S04]  /*3b00*/  LEA R4, P6, R136, R15, 0x1 ;  /* 0x0000000f88047211 */ /* 0x001fc800078c08ff */
[----:B------:R-:W-:Y:S02]  /*3b10*/  LEA.HI.X.SX32 R5, R136, R17, 0x1, P6 ;  /* 0x0000001188057211 */ /* 0x000fe400030f0eff */
[----:B-1----:R-:W-:-:S04]  /*3b20*/  LEA R2, P4, R138, R15, 0x1 ;  /* 0x0000000f8a027211 */ /* 0x002fc800078808ff */
[----:B------:R-:W-:Y:S01]  /*3b30*/  LEA.HI.X.SX32 R3, R138, R17, 0x1, P4 ;  /* 0x000000118a037211 */ /* 0x000fe200020f0eff */
[C---:B------:R-:W-:Y:S01]  /*3b40*/  IMAD R138, R19.reuse, 0x20, R138 ;  /* 0x00000020138a7824 */ /* 0x040fe200078e028a */
[C---:B------:R-:W-:Y:S01]  /*3b50*/  ISETP.LT.AND P4, PT, R132.reuse, UR15, !P0 ;  /* 0x0000000f84007c0c */ /* 0x040fe2000c781270 */
[----:B------:R-:W-:Y:S02]  /*3b60*/  IMAD R132, R132, R19, RZ ;  /* 0x0000001384847224 */ /* 0x000fe400078e02ff */
[----:B------:R-:W-:-:S03]  /*3b70*/  IMAD R0, R19, 0x8, R138 ;  /* 0x0000000813007824 */ /* 0x000fc600078e028a */
[C---:B------:R-:W-:Y:S01]  /*3b80*/  LEA R8, P6, R132.reuse, R15, 0x1 ;  /* 0x0000000f84087211 */ /* 0x040fe200078c08ff */
[----:B------:R-:W0:Y:S03]  /*3b90*/  LDS.64 R20, [R13+UR4] ;  /* 0x000000040d147984 */ /* 0x000e260008000a00 */
[----:B------:R-:W-:Y:S01]  /*3ba0*/  LEA.HI.X.SX32 R9, R132, R17, 0x1, P6 ;  /* 0x0000001184097211 */ /* 0x000fe200030f0eff */
[----:B------:R-:W1:Y:S04]  /*3bb0*/  LDS.64 R24, [R13+UR4+0x200] ;  /* 0x000200040d187984 */ /* 0x000e680008000a00 */
[----:B------:R-:W2:Y:S04]  /*3bc0*/  LDS.64 R26, [R13+UR4+0x400] ;  /* 0x000400040d1a7984 */ /* 0x000ea80008000a00 */
[----:B------:R-:W3:Y:S04]  /*3bd0*/  LDS.64 R22, [R13+UR4+0x600] ;  /* 0x000600040d167984 */ /* 0x000ee80008000a00 */
[----:B------:R-:W4:Y:S04]  /*3be0*/  LDS.64 R28, [R13+UR4+0x800] ;  /* 0x000800040d1c7984 */ /* 0x000f280008000a00 */
[----:B------:R-:W5:Y:S04]  /*3bf0*/  LDS.64 R30, [R13+UR4+0xa00] ;  /* 0x000a00040d1e7984 */ /* 0x000f680008000a00 */
[----:B------:R-:W5:Y:S04]  /*3c00*/  LDS.64 R32, [R13+UR4+0xc00] ;  /* 0x000c00040d207984 */ /* 0x000f680008000a00 */
[----:B------:R-:W5:Y:S04]  /*3c10*/  LDS.64 R34, [R13+UR4+0xe00] ;  /* 0x000e00040d227984 */ /* 0x000f680008000a00 */
[----:B0-----:R0:W-:Y:S01]  /*3c20*/  @P2 STG.E.U16 desc[UR8][R2.64], R20 ;  /* 0x0000001402002986 */ /* 0x0011e2000c101508 */
[----:B------:R-:W-:-:S03]  /*3c30*/  LEA R6, P2, R134, R15, 0x1 ;  /* 0x0000000f86067211 */ /* 0x000fc600078408ff */
[----:B-1----:R1:W-:Y:S01]  /*3c40*/  @P5 STG.E.U16 desc[UR8][R4.64], R24 ;  /* 0x0000001804005986 */ /* 0x0023e2000c101508 */
[----:B------:R-:W-:Y:S02]  /*3c50*/  LEA.HI.X.SX32 R7, R134, R17, 0x1, P2 ;  /* 0x0000001186077211 */ /* 0x000fe400010f0eff */
[----:B------:R-:W-:Y:S02]  /*3c60*/  ISETP.LT.AND P2, PT, R177, UR15, !P0 ;  /* 0x0000000fb1007c0c */ /* 0x000fe4000c741270 */
[----:B------:R-:W-:Y:S01]  /*3c70*/  ISETP.LT.AND P5, PT, R176, UR15, !P0 ;  /* 0x0000000fb0007c0c */ /* 0x000fe2000c7a1270 */
[----:B--2---:R2:W-:Y:S01]  /*3c80*/  @P3 STG.E.U16 desc[UR8][R6.64], R26 ;  /* 0x0000001a06003986 */ /* 0x0045e2000c101508 */
[-C--:B------:R-:W-:Y:S02]  /*3c90*/  LEA R10, P3, R138, R15.reuse, 0x1 ;  /* 0x0000000f8a0a7211 */ /* 0x080fe400078608ff */
[----:B0-----:R-:W-:Y:S01]  /*3ca0*/  LEA R2, P6, R0, R15, 0x1 ;  /* 0x0000000f00027211 */ /* 0x001fe200078c08ff */
[----:B---3--:R0:W-:Y:S01]  /*3cb0*/  @P4 STG.E.U16 desc[UR8][R8.64], R22 ;  /* 0x0000001608004986 */ /* 0x0081e2000c101508 */
[-C--:B------:R-:W-:Y:S01]  /*3cc0*/  LEA.HI.X.SX32 R11, R138, R17.reuse, 0x1, P3 ;  /* 0x000000118a0b7211 */ /* 0x080fe200018f0eff */
[----:B-1----:R-:W-:Y:S01]  /*3cd0*/  IMAD R5, R19, 0x8, R0 ;  /* 0x0000000813057824 */ /* 0x002fe200078e0200 */
[----:B------:R-:W-:-:S02]  /*3ce0*/  LEA.HI.X.SX32 R3, R0, R17, 0x1, P6 ;  /* 0x0000001100037211 */ /* 0x000fc400030f0eff */
[----:B------:R-:W-:Y:S01]  /*3cf0*/  ISETP.LT.AND P4, PT, R175, UR15, !P0 ;  /* 0x0000000faf007c0c */ /* 0x000fe2000c781270 */
[----:B------:R-:W-:Y:S01]  /*3d00*/  IMAD R0, R19, 0x8, R5 ;  /* 0x0000000813007824 */ /* 0x000fe200078e0205 */
[----:B----4-:R1:W-:Y:S01]  /*3d10*/  @P1 STG.E.U16 desc[UR8][R10.64], R28 ;  /* 0x0000001c0a001986 */ /* 0x0103e2000c101508 */
[-C--:B------:R-:W-:Y:S02]  /*3d20*/  LEA R4, P1, R5, R15.reuse, 0x1 ;  /* 0x0000000f05047211 */ /* 0x080fe400078208ff */
[----:B------:R-:W-:Y:S01]  /*3d30*/  ISETP.LT.AND P3, PT, R174, UR15, !P0 ;  /* 0x0000000fae007c0c */ /* 0x000fe2000c761270 */
[----:B-----5:R3:W-:Y:S01]  /*3d40*/  @P2 STG.E.U16 desc[UR8][R2.64], R30 ;  /* 0x0000001e02002986 */ /* 0x0207e2000c101508 */
[C---:B--2---:R-:W-:Y:S01]  /*3d50*/  LEA R6, P6, R0.reuse, R15, 0x1 ;  /* 0x0000000f00067211 */ /* 0x044fe200078c08ff */
[----:B0-----:R-:W-:Y:S01]  /*3d60*/  IMAD R9, R19, 0x8, R0 ;  /* 0x0000000813097824 */ /* 0x001fe200078e0200 */
[-C--:B------:R-:W-:Y:S02]  /*3d70*/  LEA.HI.X.SX32 R5, R5, R17.reuse, 0x1, P1 ;  /* 0x0000001105057211 */ /* 0x080fe400008f0eff */
[----:B------:R-:W-:Y:S01]  /*3d80*/  LEA.HI.X.SX32 R7, R0, R17, 0x1, P6 ;  /* 0x0000001100077211 */ /* 0x000fe200030f0eff */
[----:B------:R-:W-:Y:S01]  /*3d90*/  IMAD R0, R19, 0x8, R9 ;  /* 0x0000000813007824 */ /* 0x000fe200078e0209 */
[----:B------:R-:W-:Y:S01]  /*3da0*/  LEA R8, P6, R9, R15, 0x1 ;  /* 0x0000000f09087211 */ /* 0x000fe200078c08ff */
[----:B------:R0:W-:Y:S01]  /*3db0*/  @P5 STG.E.U16 desc[UR8][R4.64], R32 ;  /* 0x0000002004005986 */ /* 0x0001e2000c101508 */
[----:B------:R-:W-:Y:S01]  /*3dc0*/  ISETP.LT.AND P1, PT, R173, UR15, !P0 ;  /* 0x0000000fad007c0c */ /* 0x000fe2000c721270 */
[----:B-1----:R-:W-:Y:S01]  /*3dd0*/  IMAD R10, R19, 0x8, R0 ;  /* 0x00000008130a7824 */ /* 0x002fe200078e0200 */
[----:B------:R-:W-:Y:S01]  /*3de0*/  LEA.HI.X.SX32 R9, R9, R17, 0x1, P6 ;  /* 0x0000001109097211 */ /* 0x000fe200030f0eff */
[----:B------:R1:W-:Y:S01]  /*3df0*/  @P4 STG.E.U16 desc[UR8][R6.64], R34 ;  /* 0x0000002206004986 */ /* 0x0003e2000c101508 */
[----:B---3--:R-:W-:-:S02]  /*3e00*/  LEA R2, P6, R0, R15, 0x1 ;  /* 0x0000000f00027211 */ /* 0x008fc400078c08ff */
[----:B------:R-:W-:Y:S02]  /*3e10*/  PRMT R20, R20, 0x7632, R20 ;  /* 0x0000763214147816 */ /* 0x000fe40000000014 */
[----:B------:R-:W-:Y:S01]  /*3e20*/  LEA.HI.X.SX32 R3, R0, R17, 0x1, P6 ;  /* 0x0000001100037211 */ /* 0x000fe200030f0eff */
[----:B------:R-:W-:Y:S01]  /*3e30*/  IMAD R0, R19, 0x8, R10 ;  /* 0x0000000813007824 */ /* 0x000fe200078e020a */
[----:B------:R-:W-:Y:S01]  /*3e40*/  ISETP.LT.AND P2, PT, R172, UR15, !P0 ;  /* 0x0000000fac007c0c */ /* 0x000fe2000c741270 */
[----:B------:R2:W-:Y:S01]  /*3e50*/  @P3 STG.E.U16 desc[UR8][R8.64], R20 ;  /* 0x0000001408003986 */ /* 0x0005e2000c101508 */
[C---:B0-----:R-:W-:Y:S02]  /*3e60*/  LEA R4, P6, R10.reuse, R15, 0x1 ;  /* 0x0000000f0a047211 */ /* 0x041fe400078c08ff */
[----:B------:R-:W-:Y:S02]  /*3e70*/  ISETP.LT.AND P5, PT, R171, UR15, !P0 ;  /* 0x0000000fab007c0c */ /* 0x000fe4000c7a1270 */
[----:B------:R-:W-:-:S02]  /*3e80*/  LEA.HI.X.SX32 R5, R10, R17, 0x1, P6 ;  /* 0x000000110a057211 */ /* 0x000fc400030f0eff */
[----:B-1----:R-:W-:Y:S02]  /*3e90*/  LEA R6, P6, R0, R15, 0x1 ;  /* 0x0000000f00067211 */ /* 0x002fe400078c08ff */
[----:B------:R-:W-:Y:S02]  /*3ea0*/  PRMT R24, R24, 0x7632, R24 ;  /* 0x0000763218187816 */ /* 0x000fe40000000018 */
[----:B------:R-:W-:Y:S01]  /*3eb0*/  PRMT R26, R26, 0x7632, R26 ;  /* 0x000076321a1a7816 */ /* 0x000fe2000000001a */
[C---:B--2---:R-:W-:Y:S01]  /*3ec0*/  IMAD R9, R19.reuse, 0x8, R0 ;  /* 0x0000000813097824 */ /* 0x044fe200078e0200 */
[----:B------:R-:W-:Y:S01]  /*3ed0*/  LEA.HI.X.SX32 R7, R0, R17, 0x1, P6 ;  /* 0x0000001100077211 */ /* 0x000fe200030f0eff */
[----:B------:R0:W-:Y:S01]  /*3ee0*/  @P1 STG.E.U16 desc[UR8][R2.64], R24 ;  /* 0x0000001802001986 */ /* 0x0001e2000c101508 */
[----:B------:R-:W-:Y:S01]  /*3ef0*/  ISETP.LT.AND P4, PT, R170, UR15, !P0 ;  /* 0x0000000faa007c0c */ /* 0x000fe2000c781270 */
[----:B------:R-:W-:Y:S01]  /*3f00*/  IMAD R0, R19, 0x8, R9 ;  /* 0x0000000813007824 */ /* 0x000fe200078e0209 */
[----:B------:R-:W-:Y:S01]  /*3f10*/  LEA R8, P6, R9, R15, 0x1 ;  /* 0x0000000f09087211 */ /* 0x000fe200078c08ff */
[----:B------:R1:W-:Y:S01]  /*3f20*/  @P2 STG.E.U16 desc[UR8][R4.64], R26 ;  /* 0x0000001a04002986 */ /* 0x0003e2000c101508 */
[----:B------:R-:W-:-:S02]  /*3f30*/  ISETP.LT.AND P3, PT, R169, UR15, !P0 ;  /* 0x0000000fa9007c0c */ /* 0x000fc4000c761270 */
[----:B------:R-:W-:Y:S02]  /*3f40*/  LEA.HI.X.SX32 R9, R9, R17, 0x1, P6 ;  /* 0x0000001109097211 */ /* 0x000fe400030f0eff */
[----:B------:R-:W-:Y:S02]  /*3f50*/  ISETP.LT.AND P1, PT, R168, UR15, !P0 ;  /* 0x0000000fa8007c0c */ /* 0x000fe4000c721270 */
[----:B------:R-:W-:Y:S02]  /*3f60*/  PRMT R28, R28, 0x7632, R28 ;  /* 0x000076321c1c7816 */ /* 0x000fe4000000001c */
[----:B0-----:R-:W-:Y:S02]  /*3f70*/  PRMT R3, R22, 0x7632, R3 ;  /* 0x0000763216037816 */ /* 0x001fe40000000003 */
[----:B------:R-:W-:Y:S01]  /*3f80*/  LEA R2, P6, R0, R15, 0x1 ;  /* 0x0000000f00027211 */ /* 0x000fe200078c08ff */
[----:B-1----:R-:W-:Y:S01]  /*3f90*/  IMAD R5, R19, 0x8, R0 ;  /* 0x0000000813057824 */ /* 0x002fe200078e0200 */
[----:B------:R-:W-:Y:S01]  /*3fa0*/  ISETP.LT.AND P2, PT, R167, UR15, !P0 ;  /* 0x0000000fa7007c0c */ /* 0x000fe2000c741270 */
[----:B------:R0:W-:Y:S01]  /*3fb0*/  @P5 STG.E.U16 desc[UR8][R6.64], R3 ;  /* 0x0000000306005986 */ /* 0x0001e2000c101508 */
[----:B------:R-:W-:-:S02]  /*3fc0*/  PRMT R30, R30, 0x7632, R30 ;  /* 0x000076321e1e7816 */ /* 0x000fc4000000001e */
[----:B------:R-:W-:Y:S01]  /*3fd0*/  PRMT R32, R32, 0x7632, R32 ;  /* 0x0000763220207816 */ /* 0x000fe20000000020 */
[----:B------:R1:W-:Y:S01]  /*3fe0*/  @P4 STG.E.U16 desc[UR8][R8.64], R28 ;  /* 0x0000001c08004986 */ /* 0x0003e2000c101508 */
[----:B------:R-:W-:Y:S02]  /*3ff0*/  ISETP.LT.AND P5, PT, R166, UR15, !P0 ;  /* 0x0000000fa6007c0c */ /* 0x000fe4000c7a1270 */
[----:B------:R-:W-:Y:S02]  /*4000*/  ISETP.LT.AND P4, PT, R165, UR15, !P0 ;  /* 0x0000000fa5007c0c */ /* 0x000fe4000c781270 */
[----:B0-----:R-:W-:Y:S01]  /*4010*/  LEA.HI.X.SX32 R3, R0, R17, 0x1, P6 ;  /* 0x0000001100037211 */ /* 0x001fe200030f0eff */
[----:B------:R-:W-:Y:S01]  /*4020*/  IMAD R0, R19, 0x8, R5 ;  /* 0x0000000813007824 */ /* 0x000fe200078e0205 */
[----:B------:R-:W-:-:S03]  /*4030*/  LEA R4, P6, R5, R15, 0x1 ;  /* 0x0000000f05047211 */ /* 0x000fc600078c08ff */
[----:B------:R-:W-:Y:S01]  /*4040*/  IMAD R10, R19, 0x8, R0 ;  /* 0x00000008130a7824 */ /* 0x000fe200078e0200 */
[----:B------:R-:W-:Y:S01]  /*4050*/  LEA.HI.X.SX32 R5, R5, R17, 0x1, P6 ;  /* 0x0000001105057211 */ /* 0x000fe200030f0eff */
[----:B------:R0:W-:Y:S01]  /*4060*/  @P3 STG.E.U16 desc[UR8][R2.64], R30 ;  /* 0x0000001e02003986 */ /* 0x0001e2000c101508 */
[----:B------:R-:W-:Y:S02]  /*4070*/  LEA R6, P6, R0, R15, 0x1 ;  /* 0x0000000f00067211 */ /* 0x000fe400078c08ff */
[----:B------:R-:W-:Y:S01]  /*4080*/  ISETP.LT.AND P3, PT, R164, UR15, !P0 ;  /* 0x0000000fa4007c0c */ /* 0x000fe2000c761270 */
[----:B------:R-:W-:Y:S01]  /*4090*/  @P1 STG.E.U16 desc[UR8][R4.64], R32 ;  /* 0x0000002004001986 */ /* 0x000fe2000c101508 */
[----:B------:R-:W-:Y:S01]  /*40a0*/  LEA.HI.X.SX32 R7, R0, R17, 0x1, P6 ;  /* 0x0000001100077211 */ /* 0x000fe200030f0eff */
[----:B------:R-:W-:Y:S01]  /*40b0*/  IMAD R0, R19, 0x8, R10 ;  /* 0x0000000813007824 */ /* 0x000fe200078e020a */
[----:B-1----:R-:W-:Y:S02]  /*40c0*/  LEA R8, P6, R10, R15, 0x1 ;  /* 0x0000000f0a087211 */ /* 0x002fe400078c08ff */
[----:B------:R-:W-:-:S02]  /*40d0*/  ISETP.LT.AND P1, PT, R163, UR15, !P0 ;  /* 0x0000000fa3007c0c */ /* 0x000fc4000c721270 */
[----:B------:R-:W-:Y:S01]  /*40e0*/  LEA.HI.X.SX32 R9, R10, R17, 0x1, P6 ;  /* 0x000000110a097211 */ /* 0x000fe200030f0eff */
[----:B------:R-:W-:Y:S01]  /*40f0*/  IMAD R10, R19, 0x8, R0 ;  /* 0x00000008130a7824 */ /* 0x000fe200078e0200 */
[----:B0-----:R-:W-:Y:S02]  /*4100*/  PRMT R3, R34, 0x7632, R3 ;  /* 0x0000763222037816 */ /* 0x001fe40000000003 */
[----:B------:R-:W-:-:S03]  /*4110*/  LEA R2, P6, R0, R15, 0x1 ;  /* 0x0000000f00027211 */ /* 0x000fc600078c08ff */
[----:B------:R0:W-:Y:S01]  /*4120*/  @P2 STG.E.U16 desc[UR8][R6.64], R3 ;  /* 0x0000000306002986 */ /* 0x0001e2000c101508 */
[----:B------:R-:W-:-:S03]  /*4130*/  ISETP.LT.AND P2, PT, R162, UR15, !P0 ;  /* 0x0000000fa2007c0c */ /* 0x000fc6000c741270 */
[----:B------:R1:W-:Y:S01]  /*4140*/  @P5 STG.E.U16 desc[UR8][R8.64], R21 ;  /* 0x0000001508005986 */ /* 0x0003e2000c101508 */
[----:B------:R-:W-:Y:S02]  /*4150*/  ISETP.LT.AND P5, PT, R161, UR15, !P0 ;  /* 0x0000000fa1007c0c */ /* 0x000fe4000c7a1270 */
[----:B0-----:R-:W-:Y:S01]  /*4160*/  LEA.HI.X.SX32 R3, R0, R17, 0x1, P6 ;  /* 0x0000001100037211 */ /* 0x001fe200030f0eff */
[----:B------:R-:W-:Y:S01]  /*4170*/  IMAD R0, R19, 0x8, R10 ;  /* 0x0000000813007824 */ /* 0x000fe200078e020a */
[C---:B------:R-:W-:Y:S02]  /*4180*/  LEA R4, P6, R10.reuse, R15, 0x1 ;  /* 0x0000000f0a047211 */ /* 0x040fe400078c08ff */
[----:B-1----:R-:W-:Y:S01]  /*4190*/  PRMT R21, R21, 0x7632, R21 ;  /* 0x0000763215157816 */ /* 0x002fe20000000015 */
[----:B------:R0:W-:Y:S01]  /*41a0*/  @P4 STG.E.U16 desc[UR8][R2.64], R25 ;  /* 0x0000001902004986 */ /* 0x0001e2000c101508 */
[----:B------:R-:W-:Y:S01]  /*41b0*/  LEA.HI.X.SX32 R5, R10, R17, 0x1, P6 ;  /* 0x000000110a057211 */ /* 0x000fe200030f0eff */
[----:B------:R-:W-:Y:S01]  /*41c0*/  IMAD R10, R19, 0x8, R0 ;  /* 0x00000008130a7824 */ /* 0x000fe200078e0200 */
[----:B------:R-:W-:-:S02]  /*41d0*/  LEA R6, P6, R0, R15, 0x1 ;  /* 0x0000000f00067211 */ /* 0x000fc400078c08ff */
[----:B------:R-:W-:Y:S01]  /*41e0*/  ISETP.LT.AND P4, PT, R160, UR15, !P0 ;  /* 0x0000000fa0007c0c */ /* 0x000fe2000c781270 */
[----:B------:R1:W-:Y:S01]  /*41f0*/  @P3 STG.E.U16 desc[UR8][R4.64], R27 ;  /* 0x0000001b04003986 */ /* 0x0003e2000c101508 */
[----:B------:R-:W-:Y:S01]  /*4200*/  LEA.HI.X.SX32 R7, R0, R17, 0x1, P6 ;  /* 0x0000001100077211 */ /* 0x000fe200030f0eff */
[----:B------:R-:W-:Y:S01]  /*4210*/  IMAD R0, R19, 0x8, R10 ;  /* 0x0000000813007824 */ /* 0x000fe200078e020a */
[C---:B------:R-:W-:Y:S02]  /*4220*/  LEA R8, P6, R10.reuse, R15, 0x1 ;  /* 0x0000000f0a087211 */ /* 0x040fe400078c08ff */
[----:B------:R-:W-:Y:S01]  /*4230*/  ISETP.LT.AND P3, PT, R159, UR15, !P0 ;  /* 0x0000000f9f007c0c */ /* 0x000fe2000c761270 */
[----:B------:R2:W-:Y:S01]  /*4240*/  @P1 STG.E.U16 desc[UR8][R6.64], R23 ;  /* 0x0000001706001986 */ /* 0x0005e2000c101508 */
[----:B------:R-:W-:Y:S01]  /*4250*/  LEA.HI.X.SX32 R9, R10, R17, 0x1, P6 ;  /* 0x000000110a097211 */ /* 0x000fe200030f0eff */
[----:B------:R-:W-:Y:S01]  /*4260*/  IMAD R10, R19, 0x8, R0 ;  /* 0x00000008130a7824 */ /* 0x000fe200078e0200 */
[----:B0-----:R-:W-:-:S02]  /*4270*/  LEA R2, P6, R0, R15, 0x1 ;  /* 0x0000000f00027211 */ /* 0x001fc400078c08ff */
[----:B------:R-:W-:Y:S01]  /*4280*/  ISETP.LT.AND P1, PT, R158, UR15, !P0 ;  /* 0x0000000f9e007c0c */ /* 0x000fe2000c721270 */
[----:B------:R0:W-:Y:S01]  /*4290*/  @P2 STG.E.U16 desc[UR8][R8.64], R29 ;  /* 0x0000001d08002986 */ /* 0x0001e2000c101508 */
[----:B------:R-:W-:Y:S01]  /*42a0*/  LEA.HI.X.SX32 R3, R0, R17, 0x1, P6 ;  /* 0x0000001100037211 */ /* 0x000fe200030f0eff */
[----:B------:R-:W-:Y:S01]  /*42b0*/  IMAD R0, R19, 0x8, R10 ;  /* 0x0000000813007824 */ /* 0x000fe200078e020a */
[C---:B-1----:R-:W-:Y:S02]  /*42c0*/  LEA R4, P6, R10.reuse, R15, 0x1 ;  /* 0x0000000f0a047211 */ /* 0x042fe400078c08ff */
[----:B------:R-:W-:Y:S01]  /*42d0*/  ISETP.LT.AND P2, PT, R157, UR15, !P0 ;  /* 0x0000000f9d007c0c */ /* 0x000fe2000c741270 */
[----:B------:R1:W-:Y:S01]  /*42e0*/  @P5 STG.E.U16 desc[UR8][R2.64], R31 ;  /* 0x0000001f02005986 */ /* 0x0003e2000c101508 */
[----:B------:R-:W-:Y:S01]  /*42f0*/  LEA.HI.X.SX32 R5, R10, R17, 0x1, P6 ;  /* 0x000000110a057211 */ /* 0x000fe200030f0eff */
[----:B------:R-:W-:Y:S01]  /*4300*/  IMAD R10, R19, 0x8, R0 ;  /* 0x00000008130a7824 */ /* 0x000fe200078e0200 */
[----:B--2---:R-:W-:-:S02]  /*4310*/  LEA R6, P6, R0, R15, 0x1 ;  /* 0x0000000f00067211 */ /* 0x004fc400078c08ff */
[----:B------:R-:W-:Y:S01]  /*4320*/  PRMT R25, R25, 0x7632, R25 ;  /* 0x0000763219197816 */ /* 0x000fe20000000019 */
[----:B------:R2:W-:Y:S01]  /*4330*/  @P4 STG.E.U16 desc[UR8][R4.64], R33 ;  /* 0x0000002104004986 */ /* 0x0005e2000c101508 */
[----:B------:R-:W-:Y:S01]  /*4340*/  LEA.HI.X.SX32 R7, R0, R17, 0x1, P6 ;  /* 0x0000001100077211 */ /* 0x000fe200030f0eff */
[C---:B------:R-:W-:Y:S01]  /*4350*/  IMAD R0, R19.reuse, 0x8, R10 ;  /* 0x0000000813007824 */ /* 0x040fe200078e020a */
[----:B0-----:R-:W-:Y:S02]  /*4360*/  LEA R8, P6, R10, R15, 0x1 ;  /* 0x0000000f0a087211 */ /* 0x001fe400078c08ff */
[----:B------:R-:W-:Y:S01]  /*4370*/  ISETP.LT.AND P5, PT, R156, UR15, !P0 ;  /* 0x0000000f9c007c0c */ /* 0x000fe2000c7a1270 */
[----:B------:R-:W-:Y:S01]  /*4380*/  IMAD R11, R19, 0x8, R0 ;  /* 0x00000008130b7824 */ /* 0x000fe200078e0200 */
[----:B------:R-:W-:Y:S01]  /*4390*/  LEA.HI.X.SX32 R9, R10, R17, 0x1, P6 ;  /* 0x000000110a097211 */ /* 0x000fe200030f0eff */
[----:B------:R0:W-:Y:S01]  /*43a0*/  @P3 STG.E.U16 desc[UR8][R6.64], R35 ;  /* 0x0000002306003986 */ /* 0x0001e2000c101508 */
[----:B-1----:R-:W-:-:S02]  /*43b0*/  LEA R2, P6, R0, R15, 0x1 ;  /* 0x0000000f00027211 */ /* 0x002fc400078c08ff */
[----:B------:R-:W-:Y:S01]  /*43c0*/  ISETP.LT.AND P4, PT, R155, UR15, !P0 ;  /* 0x0000000f9b007c0c */ /* 0x000fe2000c781270 */
[----:B------:R-:W-:Y:S01]  /*43d0*/  @P1 STG.E.U16 desc[UR8][R8.64], R21 ;  /* 0x0000001508001986 */ /* 0x000fe2000c101508 */
[----:B------:R-:W-:Y:S01]  /*43e0*/  LEA.HI.X.SX32 R3, R0, R17, 0x1, P6 ;  /* 0x0000001100037211 */ /* 0x000fe200030f0eff */
[----:B------:R-:W-:Y:S01]  /*43f0*/  IMAD R0, R19, 0x8, R11 ;  /* 0x0000000813007824 */ /* 0x000fe200078e020b */
[-C--:B--2---:R-:W-:Y:S02]  /*4400*/  LEA R4, P1, R11, R15.reuse, 0x1 ;  /* 0x0000000f0b047211 */ /* 0x084fe400078208ff */
[----:B------:R-:W-:Y:S01]  /*4410*/  ISETP.LT.AND P3, PT, R154, UR15, !P0 ;  /* 0x0000000f9a007c0c */ /* 0x000fe2000c761270 */
[C---:B------:R-:W-:Y:S01]  /*4420*/  IMAD R12, R19.reuse, 0x8, R0 ;  /* 0x00000008130c7824 */ /* 0x040fe200078e0200 */
[----:B------:R1:W-:Y:S01]  /*4430*/  @P2 STG.E.U16 desc[UR8][R2.64], R25 ;  /* 0x0000001902002986 */ /* 0x0003e2000c101508 */
[----:B0-----:R-:W-:Y:S02]  /*4440*/  LEA R6, P2, R0, R15, 0x1 ;  /* 0x0000000f00067211 */ /* 0x001fe400078408ff */
[----:B------:R-:W-:Y:S01]  /*4450*/  IMAD R13, R19, 0x8, R12 ;  /* 0x00000008130d7824 */ /* 0x000fe200078e020c */
[----:B------:R-:W-:-:S02]  /*4460*/  LEA.HI.X.SX32 R5, R11, R17, 0x1, P1 ;  /* 0x000000110b057211 */ /* 0x000fc400008f0eff */
[----:B------:R-:W-:Y:S01]  /*4470*/  LEA R10, P6, R12, R15, 0x1 ;  /* 0x0000000f0c0a7211 */ /* 0x000fe200078c08ff */
[----:B------:R-:W-:Y:S01]  /*4480*/  IMAD R14, R19, 0x8, R13 ;  /* 0x00000008130e7824 */ /* 0x000fe200078e020d */
[----:B------:R-:W-:Y:S02]  /*4490*/  LEA.HI.X.SX32 R7, R0, R17, 0x1, P2 ;  /* 0x0000001100077211 */ /* 0x000fe400010f0eff */
[----:B------:R-:W-:Y:S01]  /*44a0*/  ISETP.LT.AND P2, PT, R153, UR15, !P0 ;  /* 0x0000000f99007c0c */ /* 0x000fe2000c741270 */
[----:B------:R-:W-:Y:S01]  /*44b0*/  IMAD R0, R19, 0x8, R14 ;  /* 0x0000000813007824 */ /* 0x000fe200078e020e */
[----:B-1----:R-:W-:Y:S02]  /*44c0*/  LEA R2, P1, R14, R15, 0x1 ;  /* 0x0000000f0e027211 */ /* 0x002fe400078208ff */
[-C--:B------:R-:W-:Y:S02]  /*44d0*/  LEA.HI.X.SX32 R11, R12, R17.reuse, 0x1, P6 ;  /* 0x000000110c0b7211 */ /* 0x080fe400030f0eff */
[----:B------:R-:W-:-:S02]  /*44e0*/  LEA.HI.X.SX32 R3, R14, R17, 0x1, P1 ;  /* 0x000000110e037211 */ /* 0x000fc400008f0eff */
[----:B------:R-:W-:Y:S02]  /*44f0*/  ISETP.LT.AND P1, PT, R152, UR15, !P0 ;  /* 0x0000000f98007c0c */ /* 0x000fe4000c721270 */
[----:B------:R-:W-:Y:S02]  /*4500*/  ISETP.LT.AND P0, PT, R150, UR15, !P0 ;  /* 0x0000000f96007c0c */ /* 0x000fe4000c701270 */
[----:B------:R-:W-:Y:S02]  /*4510*/  LEA R8, P6, R13, R15, 0x1 ;  /* 0x0000000f0d087211 */ /* 0x000fe400078c08ff */
[----:B------:R-:W-:Y:S02]  /*4520*/  PRMT R27, R27, 0x7632, R27 ;  /* 0x000076321b1b7816 */ /* 0x000fe4000000001b */
[----:B------:R-:W-:Y:S02]  /*4530*/  PRMT R23, R23, 0x7632, R23 ;  /* 0x0000763217177816 */ /* 0x000fe40000000017 */
[----:B------:R-:W-:Y:S01]  /*4540*/  PRMT R29, R29, 0x7632, R29 ;  /* 0x000076321d1d7816 */ /* 0x000fe2000000001d */
[----:B------:R0:W-:Y:S01]  /*4550*/  @P5 STG.E.U16 desc[UR8][R4.64], R27 ;  /* 0x0000001b04005986 */ /* 0x0001e2000c101508 */
[----:B------:R-:W-:-:S02]  /*4560*/  LEA.HI.X.SX32 R9, R13, R17, 0x1, P6 ;  /* 0x000000110d097211 */ /* 0x000fc400030f0eff */
[----:B------:R-:W-:Y:S01]  /*4570*/  PRMT R31, R31, 0x7632, R31 ;  /* 0x000076321f1f7816 */ /* 0x000fe2000000001f */
[----:B------:R0:W-:Y:S01]  /*4580*/  @P4 STG.E.U16 desc[UR8][R6.64], R23 ;  /* 0x0000001706004986 */ /* 0x0001e2000c101508 */
[----:B------:R-:W-:Y:S02]  /*4590*/  PRMT R33, R33, 0x7632, R33 ;  /* 0x0000763221217816 */ /* 0x000fe40000000021 */
[C---:B------:R-:W-:Y:S01]  /*45a0*/  LEA R12, P6, R0.reuse, R15, 0x1 ;  /* 0x0000000f000c7211 */ /* 0x040fe200078c08ff */
[----:B------:R0:W-:Y:S03]  /*45b0*/  @P3 STG.E.U16 desc[UR8][R10.64], R29 ;  /* 0x0000001d0a003986 */ /* 0x0001e6000c101508 */
[----:B------:R-:W-:Y:S01]  /*45c0*/  LEA.HI.X.SX32 R13, R0, R17, 0x1, P6 ;  /* 0x00000011000d7211 */ /* 0x000fe200030f0eff */
[----:B------:R0:W-:Y:S04]  /*45d0*/  @P2 STG.E.U16 desc[UR8][R8.64], R31 ;  /* 0x0000001f08002986 */ /* 0x0001e8000c101508 */
[----:B------:R0:W-:Y:S01]  /*45e0*/  @P1 STG.E.U16 desc[UR8][R2.64], R33 ;  /* 0x0000002102001986 */ /* 0x0001e2000c101508 */
[----:B------:R-:W-:Y:S05]  /*45f0*/  @!P0 EXIT ;  /* 0x000000000000894d */ /* 0x000fea0003800000 */
[----:B0-----:R-:W-:-:S05]  /*4600*/  PRMT R6, R35, 0x7632, R6 ;  /* 0x0000763223067816 */ /* 0x001fca0000000006 */
[----:B------:R-:W-:Y:S01]  /*4610*/  STG.E.U16 desc[UR8][R12.64], R6 ;  /* 0x000000060c007986 */ /* 0x000fe2000c101508 */
[----:B------:R-:W-:Y:S05]  /*4620*/  EXIT ;  /* 0x000000000000794d */ /* 0x000fea0003800000 */
.L_x_3:
[----:B------:R-:W-:-:S00]  /*4630*/  BRA `(.L_x_3) ;  /* 0xfffffffc00fc7947 */ /* 0x000fc0000383ffff */
[----:B------:R-:W-:-:S00]  /*4640*/  NOP ;  /* 0x0000000000007918 */ /* 0x000fc00000000000 */
        /* <DEDUP_REMOVED lines=11> */
.L_x_4:


//--------------------- .nv.shared.matmul_kernel  --------------------------
	.section	.nv.shared.matmul_kernel,"aw",@nobits
	.sectionflags	@""
	.align	16
	.zero		1024


//--------------------- .nv.shared.reserved.0     --------------------------
	.section	.nv.shared.reserved.0,"aw",@nobits
	.weak		__nv_reservedSMEM_offset_0_alias
	.size		__nv_reservedSMEM_offset_0_alias, 0, 64
	.other		__nv_reservedSMEM_offset_0_alias,@"STO_CUDA_RESERVED_SHARED STV_DEFAULT"
__nv_reservedSMEM_offset_0_alias:
	.zero		0
	.zero		64


//--------------------- .nv.constant0.matmul_kernel --------------------------
	.section	.nv.constant0.matmul_kernel,"a",@progbits
	.sectionflags	@""
	.align	4
.nv.constant0.matmul_kernel:
	.zero		976


//--------------------- SYMBOLS --------------------------

	.type		.nv.reservedSmem.offset0,@object
	.size		.nv.reservedSmem.offset0,0x4
	.type		.nv.reservedSmem.cap,@object
	.size		.nv.reservedSmem.cap,0x4
